//
// Generated by NVIDIA NVVM Compiler
//
// Compiler Build ID: CL-36424714
// Cuda compilation tools, release 13.0, V13.0.88
// Based on NVVM 20.0.0
//

.version 9.0
.target sm_100
.address_size 64

	// .globl	_Z12ApplyCurrentPdPiP7FEMElem

.visible .entry _Z12ApplyCurrentPdPiP7FEMElem(
	.param .u64 .ptr .align 1 _Z12ApplyCurrentPdPiP7FEMElem_param_0,
	.param .u64 .ptr .align 1 _Z12ApplyCurrentPdPiP7FEMElem_param_1,
	.param .u64 .ptr .align 1 _Z12ApplyCurrentPdPiP7FEMElem_param_2
)
{
	.reg .pred 	%p<4>;
	.reg .b32 	%r<7>;
	.reg .b64 	%rd<10>;
	.reg .b64 	%fd<4>;

	ld.param.u64 	%rd4, [_Z12ApplyCurrentPdPiP7FEMElem_param_0];
	ld.param.u64 	%rd5, [_Z12ApplyCurrentPdPiP7FEMElem_param_1];
	ld.param.u64 	%rd3, [_Z12ApplyCurrentPdPiP7FEMElem_param_2];
	cvta.to.global.u64 	%rd1, %rd4;
	cvta.to.global.u64 	%rd6, %rd5;
	mov.u32 	%r2, %tid.x;
	mov.u32 	%r3, %ctaid.x;
	mov.u32 	%r4, %ntid.x;
	mad.lo.s32 	%r1, %r3, %r4, %r2;
	ld.global.u32 	%r5, [%rd6];
	setp.ge.s32 	%p1, %r1, %r5;
	@%p1 bra 	$L__BB0_5;
	cvta.to.global.u64 	%rd7, %rd3;
	mul.wide.s32 	%rd8, %r1, 224;
	add.s64 	%rd9, %rd7, %rd8;
	add.s64 	%rd2, %rd9, 24;
	ld.global.u32 	%r6, [%rd9+24];
	setp.eq.s32 	%p2, %r6, 7;
	@%p2 bra 	$L__BB0_4;
	setp.ne.s32 	%p3, %r6, 5;
	@%p3 bra 	$L__BB0_5;
	ld.global.f64 	%fd3, [%rd1];
	st.global.f64 	[%rd2+16], %fd3;
	bra.uni 	$L__BB0_5;
$L__BB0_4:
	ld.global.f64 	%fd1, [%rd1];
	neg.f64 	%fd2, %fd1;
	st.global.f64 	[%rd2+16], %fd2;
$L__BB0_5:
	ret;

}
	// .globl	_Z14JsSumCalculatePiP7FEMElemP7FEMNode
.visible .entry _Z14JsSumCalculatePiP7FEMElemP7FEMNode(
	.param .u64 .ptr .align 1 _Z14JsSumCalculatePiP7FEMElemP7FEMNode_param_0,
	.param .u64 .ptr .align 1 _Z14JsSumCalculatePiP7FEMElemP7FEMNode_param_1,
	.param .u64 .ptr .align 1 _Z14JsSumCalculatePiP7FEMElemP7FEMNode_param_2
)
{
	.reg .pred 	%p<4>;
	.reg .b32 	%r<12>;
	.reg .b64 	%rd<17>;
	.reg .b64 	%fd<9>;

	ld.param.u64 	%rd8, [_Z14JsSumCalculatePiP7FEMElemP7FEMNode_param_0];
	ld.param.u64 	%rd6, [_Z14JsSumCalculatePiP7FEMElemP7FEMNode_param_1];
	ld.param.u64 	%rd7, [_Z14JsSumCalculatePiP7FEMElemP7FEMNode_param_2];
	cvta.to.global.u64 	%rd9, %rd8;
	mov.u32 	%r5, %tid.x;
	mov.u32 	%r6, %ctaid.x;
	mov.u32 	%r7, %ntid.x;
	mad.lo.s32 	%r1, %r6, %r7, %r5;
	ld.global.u32 	%r8, [%rd9];
	setp.ge.s32 	%p1, %r1, %r8;
	@%p1 bra 	$L__BB1_4;
	cvta.to.global.u64 	%rd10, %rd7;
	mul.wide.s32 	%rd11, %r1, 256;
	add.s64 	%rd12, %rd10, %rd11;
	add.s64 	%rd1, %rd12, 240;
	mov.b64 	%rd13, 0;
	st.global.u64 	[%rd12+240], %rd13;
	ld.global.u32 	%r2, [%rd12+24];
	setp.lt.s32 	%p2, %r2, 1;
	@%p2 bra 	$L__BB1_4;
	add.s64 	%rd16, %rd1, -212;
	cvta.to.global.u64 	%rd3, %rd6;
	mov.b32 	%r11, 0;
	mov.f64 	%fd8, 0d0000000000000000;
$L__BB1_3:
	ld.global.u32 	%r10, [%rd16];
	mul.wide.s32 	%rd14, %r10, 224;
	add.s64 	%rd15, %rd3, %rd14;
	ld.global.f64 	%fd4, [%rd15+40];
	ld.global.f64 	%fd5, [%rd15+16];
	mul.f64 	%fd6, %fd4, %fd5;
	div.rn.f64 	%fd7, %fd6, 0d4008000000000000;
	add.f64 	%fd8, %fd8, %fd7;
	st.global.f64 	[%rd1], %fd8;
	add.s32 	%r11, %r11, 1;
	add.s64 	%rd16, %rd16, 4;
	setp.lt.s32 	%p3, %r11, %r2;
	@%p3 bra 	$L__BB1_3;
$L__BB1_4:
	ret;

}
	// .globl	_Z23SumNeiborJsSumCalculatePiP7FEMElemP7FEMNode
.visible .entry _Z23SumNeiborJsSumCalculatePiP7FEMElemP7FEMNode(
	.param .u64 .ptr .align 1 _Z23SumNeiborJsSumCalculatePiP7FEMElemP7FEMNode_param_0,
	.param .u64 .ptr .align 1 _Z23SumNeiborJsSumCalculatePiP7FEMElemP7FEMNode_param_1,
	.param .u64 .ptr .align 1 _Z23SumNeiborJsSumCalculatePiP7FEMElemP7FEMNode_param_2
)
{
	.reg .pred 	%p<4>;
	.reg .b32 	%r<12>;
	.reg .b64 	%rd<15>;
	.reg .b64 	%fd<6>;

	ld.param.u64 	%rd6, [_Z23SumNeiborJsSumCalculatePiP7FEMElemP7FEMNode_param_0];
	ld.param.u64 	%rd7, [_Z23SumNeiborJsSumCalculatePiP7FEMElemP7FEMNode_param_2];
	cvta.to.global.u64 	%rd1, %rd7;
	cvta.to.global.u64 	%rd8, %rd6;
	mov.u32 	%r5, %tid.x;
	mov.u32 	%r6, %ctaid.x;
	mov.u32 	%r7, %ntid.x;
	mad.lo.s32 	%r1, %r6, %r7, %r5;
	ld.global.u32 	%r8, [%rd8];
	setp.ge.s32 	%p1, %r1, %r8;
	@%p1 bra 	$L__BB2_4;
	mul.wide.s32 	%rd9, %r1, 256;
	add.s64 	%rd10, %rd1, %rd9;
	add.s64 	%rd2, %rd10, 248;
	mov.b64 	%rd11, 0;
	st.global.u64 	[%rd10+248], %rd11;
	ld.global.u32 	%r2, [%rd10+188];
	setp.lt.s32 	%p2, %r2, 1;
	@%p2 bra 	$L__BB2_4;
	add.s64 	%rd14, %rd2, -140;
	mov.b32 	%r11, 0;
	mov.f64 	%fd5, 0d0000000000000000;
$L__BB2_3:
	ld.global.u32 	%r10, [%rd14];
	mul.wide.s32 	%rd12, %r10, 256;
	add.s64 	%rd13, %rd1, %rd12;
	ld.global.f64 	%fd4, [%rd13+240];
	add.f64 	%fd5, %fd4, %fd5;
	st.global.f64 	[%rd2], %fd5;
	add.s32 	%r11, %r11, 1;
	add.s64 	%rd14, %rd14, 4;
	setp.lt.s32 	%p3, %r11, %r2;
	@%p3 bra 	$L__BB2_3;
$L__BB2_4:
	ret;

}
	// .globl	_Z25SumNodeRHSContriCalculatePiP7FEMElemP7FEMNode
.visible .entry _Z25SumNodeRHSContriCalculatePiP7FEMElemP7FEMNode(
	.param .u64 .ptr .align 1 _Z25SumNodeRHSContriCalculatePiP7FEMElemP7FEMNode_param_0,
	.param .u64 .ptr .align 1 _Z25SumNodeRHSContriCalculatePiP7FEMElemP7FEMNode_param_1,
	.param .u64 .ptr .align 1 _Z25SumNodeRHSContriCalculatePiP7FEMElemP7FEMNode_param_2
)
{
	.reg .pred 	%p<4>;
	.reg .b32 	%r<13>;
	.reg .b64 	%rd<21>;
	.reg .b64 	%fd<6>;

	ld.param.u64 	%rd9, [_Z25SumNodeRHSContriCalculatePiP7FEMElemP7FEMNode_param_0];
	ld.param.u64 	%rd7, [_Z25SumNodeRHSContriCalculatePiP7FEMElemP7FEMNode_param_1];
	ld.param.u64 	%rd8, [_Z25SumNodeRHSContriCalculatePiP7FEMElemP7FEMNode_param_2];
	cvta.to.global.u64 	%rd10, %rd9;
	mov.u32 	%r5, %tid.x;
	mov.u32 	%r6, %ctaid.x;
	mov.u32 	%r7, %ntid.x;
	mad.lo.s32 	%r1, %r6, %r7, %r5;
	ld.global.u32 	%r8, [%rd10];
	setp.ge.s32 	%p1, %r1, %r8;
	@%p1 bra 	$L__BB3_4;
	cvta.to.global.u64 	%rd1, %rd8;
	mul.wide.s32 	%rd11, %r1, 256;
	add.s64 	%rd12, %rd1, %rd11;
	add.s64 	%rd2, %rd12, 232;
	mov.b64 	%rd13, 0;
	st.global.u64 	[%rd12+232], %rd13;
	ld.global.u32 	%r2, [%rd12+24];
	setp.lt.s32 	%p2, %r2, 1;
	@%p2 bra 	$L__BB3_4;
	add.s64 	%rd15, %rd11, %rd1;
	add.s64 	%rd20, %rd15, 68;
	cvta.to.global.u64 	%rd4, %rd7;
	mov.b32 	%r12, 0;
	mov.f64 	%fd5, 0d0000000000000000;
$L__BB3_3:
	ld.global.u32 	%r10, [%rd20+-40];
	mul.wide.s32 	%rd16, %r10, 224;
	add.s64 	%rd17, %rd4, %rd16;
	ld.global.u32 	%r11, [%rd20];
	mul.wide.s32 	%rd18, %r11, 8;
	add.s64 	%rd19, %rd17, %rd18;
	ld.global.f64 	%fd4, [%rd19+200];
	add.f64 	%fd5, %fd4, %fd5;
	st.global.f64 	[%rd2], %fd5;
	add.s32 	%r12, %r12, 1;
	add.s64 	%rd20, %rd20, 4;
	setp.lt.s32 	%p3, %r12, %r2;
	@%p3 bra 	$L__BB3_3;
$L__BB3_4:
	ret;

}
	// .globl	_Z21ElmRHSContriCalculatePiP7FEMElemP7FEMNode
.visible .entry _Z21ElmRHSContriCalculatePiP7FEMElemP7FEMNode(
	.param .u64 .ptr .align 1 _Z21ElmRHSContriCalculatePiP7FEMElemP7FEMNode_param_0,
	.param .u64 .ptr .align 1 _Z21ElmRHSContriCalculatePiP7FEMElemP7FEMNode_param_1,
	.param .u64 .ptr .align 1 _Z21ElmRHSContriCalculatePiP7FEMElemP7FEMNode_param_2
)
{
	.reg .pred 	%p<2>;
	.reg .b32 	%r<9>;
	.reg .b64 	%rd<16>;
	.reg .b64 	%fd<32>;

	ld.param.u64 	%rd3, [_Z21ElmRHSContriCalculatePiP7FEMElemP7FEMNode_param_0];
	ld.param.u64 	%rd1, [_Z21ElmRHSContriCalculatePiP7FEMElemP7FEMNode_param_1];
	ld.param.u64 	%rd2, [_Z21ElmRHSContriCalculatePiP7FEMElemP7FEMNode_param_2];
	cvta.to.global.u64 	%rd4, %rd3;
	mov.u32 	%r2, %tid.x;
	mov.u32 	%r3, %ctaid.x;
	mov.u32 	%r4, %ntid.x;
	mad.lo.s32 	%r1, %r3, %r4, %r2;
	ld.global.u32 	%r5, [%rd4];
	setp.ge.s32 	%p1, %r1, %r5;
	@%p1 bra 	$L__BB4_2;
	cvta.to.global.u64 	%rd5, %rd1;
	cvta.to.global.u64 	%rd6, %rd2;
	mul.wide.s32 	%rd7, %r1, 224;
	add.s64 	%rd8, %rd5, %rd7;
	mov.b64 	%rd9, 0;
	st.global.u64 	[%rd8+200], %rd9;
	st.global.u64 	[%rd8+208], %rd9;
	st.global.u64 	[%rd8+216], %rd9;
	ld.global.f64 	%fd1, [%rd8+56];
	ld.global.u32 	%r6, [%rd8+4];
	mul.wide.s32 	%rd10, %r6, 256;
	add.s64 	%rd11, %rd6, %rd10;
	ld.global.f64 	%fd2, [%rd11+208];
	fma.rn.f64 	%fd3, %fd1, %fd2, 0d0000000000000000;
	st.global.f64 	[%rd8+200], %fd3;
	ld.global.f64 	%fd4, [%rd8+64];
	ld.global.u32 	%r7, [%rd8+8];
	mul.wide.s32 	%rd12, %r7, 256;
	add.s64 	%rd13, %rd6, %rd12;
	ld.global.f64 	%fd5, [%rd13+208];
	fma.rn.f64 	%fd6, %fd4, %fd5, %fd3;
	st.global.f64 	[%rd8+200], %fd6;
	ld.global.f64 	%fd7, [%rd8+72];
	ld.global.u32 	%r8, [%rd8+12];
	mul.wide.s32 	%rd14, %r8, 256;
	add.s64 	%rd15, %rd6, %rd14;
	ld.global.f64 	%fd8, [%rd15+208];
	fma.rn.f64 	%fd9, %fd7, %fd8, %fd6;
	ld.global.f64 	%fd10, [%rd8+32];
	mul.f64 	%fd11, %fd9, %fd10;
	st.global.f64 	[%rd8+200], %fd11;
	ld.global.f64 	%fd12, [%rd8+80];
	ld.global.f64 	%fd13, [%rd11+208];
	fma.rn.f64 	%fd14, %fd12, %fd13, 0d0000000000000000;
	st.global.f64 	[%rd8+208], %fd14;
	ld.global.f64 	%fd15, [%rd8+88];
	ld.global.f64 	%fd16, [%rd13+208];
	fma.rn.f64 	%fd17, %fd15, %fd16, %fd14;
	st.global.f64 	[%rd8+208], %fd17;
	ld.global.f64 	%fd18, [%rd8+96];
	ld.global.f64 	%fd19, [%rd15+208];
	fma.rn.f64 	%fd20, %fd18, %fd19, %fd17;
	mul.f64 	%fd21, %fd20, %fd10;
	st.global.f64 	[%rd8+208], %fd21;
	ld.global.f64 	%fd22, [%rd8+104];
	ld.global.f64 	%fd23, [%rd11+208];
	fma.rn.f64 	%fd24, %fd22, %fd23, 0d0000000000000000;
	st.global.f64 	[%rd8+216], %fd24;
	ld.global.f64 	%fd25, [%rd8+112];
	ld.global.f64 	%fd26, [%rd13+208];
	fma.rn.f64 	%fd27, %fd25, %fd26, %fd24;
	st.global.f64 	[%rd8+216], %fd27;
	ld.global.f64 	%fd28, [%rd8+120];
	ld.global.f64 	%fd29, [%rd15+208];
	fma.rn.f64 	%fd30, %fd28, %fd29, %fd27;
	mul.f64 	%fd31, %fd30, %fd10;
	st.global.f64 	[%rd8+216], %fd31;
$L__BB4_2:
	ret;

}
	// .globl	_Z18UpdateSolutiontoA1PiP7FEMElemP7FEMNodePd
.visible .entry _Z18UpdateSolutiontoA1PiP7FEMElemP7FEMNodePd(
	.param .u64 .ptr .align 1 _Z18UpdateSolutiontoA1PiP7FEMElemP7FEMNodePd_param_0,
	.param .u64 .ptr .align 1 _Z18UpdateSolutiontoA1PiP7FEMElemP7FEMNodePd_param_1,
	.param .u64 .ptr .align 1 _Z18UpdateSolutiontoA1PiP7FEMElemP7FEMNodePd_param_2,
	.param .u64 .ptr .align 1 _Z18UpdateSolutiontoA1PiP7FEMElemP7FEMNodePd_param_3
)
{
	.local .align 8 .b8 	__local_depot5[24];
	.reg .b64 	%SP;
	.reg .b64 	%SPL;
	.reg .pred 	%p<67>;
	.reg .b32 	%r<126>;
	.reg .b64 	%rd<192>;
	.reg .b64 	%fd<245>;

	mov.u64 	%SPL, __local_depot5;
	ld.param.u64 	%rd44, [_Z18UpdateSolutiontoA1PiP7FEMElemP7FEMNodePd_param_0];
	ld.param.u64 	%rd42, [_Z18UpdateSolutiontoA1PiP7FEMElemP7FEMNodePd_param_1];
	ld.param.u64 	%rd45, [_Z18UpdateSolutiontoA1PiP7FEMElemP7FEMNodePd_param_2];
	ld.param.u64 	%rd43, [_Z18UpdateSolutiontoA1PiP7FEMElemP7FEMNodePd_param_3];
	cvta.to.global.u64 	%rd1, %rd42;
	cvta.to.global.u64 	%rd2, %rd45;
	cvta.to.global.u64 	%rd46, %rd44;
	add.u64 	%rd3, %SPL, 0;
	mov.u32 	%r42, %tid.x;
	mov.u32 	%r43, %ctaid.x;
	mov.u32 	%r44, %ntid.x;
	mad.lo.s32 	%r1, %r43, %r44, %r42;
	ld.global.u32 	%r45, [%rd46];
	setp.ge.s32 	%p1, %r1, %r45;
	@%p1 bra 	$L__BB5_103;
	mul.wide.s32 	%rd48, %r1, 256;
	add.s64 	%rd49, %rd2, %rd48;
	add.s64 	%rd4, %rd49, 200;
	ld.global.u32 	%r46, [%rd49+200];
	setp.eq.s32 	%p2, %r46, 1;
	@%p2 bra 	$L__BB5_103;
	ld.global.u32 	%r2, [%rd4+-12];
	setp.lt.s32 	%p3, %r2, 1;
	mov.f64 	%fd209, 0d0000000000000000;
	@%p3 bra 	$L__BB5_43;
	and.b32  	%r3, %r2, 7;
	setp.lt.u32 	%p4, %r2, 8;
	mov.f64 	%fd209, 0d0000000000000000;
	mov.b32 	%r118, 0;
	@%p4 bra 	$L__BB5_22;
	and.b32  	%r118, %r2, 2147483640;
	neg.s32 	%r121, %r118;
	add.s64 	%rd51, %rd48, %rd2;
	add.s64 	%rd187, %rd51, 136;
	mov.f64 	%fd209, 0d0000000000000000;
$L__BB5_5:
	.pragma "nounroll";
	ld.global.u32 	%r48, [%rd187+-28];
	mul.wide.s32 	%rd52, %r48, 256;
	add.s64 	%rd53, %rd2, %rd52;
	add.s64 	%rd18, %rd53, 200;
	ld.global.u32 	%r49, [%rd53+200];
	setp.eq.s32 	%p5, %r49, 1;
	@%p5 bra 	$L__BB5_7;
	ld.global.f64 	%fd91, [%rd18+32];
	sub.f64 	%fd209, %fd209, %fd91;
$L__BB5_7:
	ld.global.u32 	%r50, [%rd187+-24];
	mul.wide.s32 	%rd54, %r50, 256;
	add.s64 	%rd55, %rd2, %rd54;
	add.s64 	%rd19, %rd55, 200;
	ld.global.u32 	%r51, [%rd55+200];
	setp.eq.s32 	%p6, %r51, 1;
	@%p6 bra 	$L__BB5_9;
	ld.global.f64 	%fd92, [%rd19+32];
	sub.f64 	%fd209, %fd209, %fd92;
$L__BB5_9:
	ld.global.u32 	%r52, [%rd187+-20];
	mul.wide.s32 	%rd56, %r52, 256;
	add.s64 	%rd57, %rd2, %rd56;
	add.s64 	%rd20, %rd57, 200;
	ld.global.u32 	%r53, [%rd57+200];
	setp.eq.s32 	%p7, %r53, 1;
	@%p7 bra 	$L__BB5_11;
	ld.global.f64 	%fd93, [%rd20+32];
	sub.f64 	%fd209, %fd209, %fd93;
$L__BB5_11:
	ld.global.u32 	%r54, [%rd187+-16];
	mul.wide.s32 	%rd58, %r54, 256;
	add.s64 	%rd59, %rd2, %rd58;
	add.s64 	%rd21, %rd59, 200;
	ld.global.u32 	%r55, [%rd59+200];
	setp.eq.s32 	%p8, %r55, 1;
	@%p8 bra 	$L__BB5_13;
	ld.global.f64 	%fd94, [%rd21+32];
	sub.f64 	%fd209, %fd209, %fd94;
$L__BB5_13:
	ld.global.u32 	%r56, [%rd187+-12];
	mul.wide.s32 	%rd60, %r56, 256;
	add.s64 	%rd61, %rd2, %rd60;
	add.s64 	%rd22, %rd61, 200;
	ld.global.u32 	%r57, [%rd61+200];
	setp.eq.s32 	%p9, %r57, 1;
	@%p9 bra 	$L__BB5_15;
	ld.global.f64 	%fd95, [%rd22+32];
	sub.f64 	%fd209, %fd209, %fd95;
$L__BB5_15:
	ld.global.u32 	%r58, [%rd187+-8];
	mul.wide.s32 	%rd62, %r58, 256;
	add.s64 	%rd63, %rd2, %rd62;
	add.s64 	%rd23, %rd63, 200;
	ld.global.u32 	%r59, [%rd63+200];
	setp.eq.s32 	%p10, %r59, 1;
	@%p10 bra 	$L__BB5_17;
	ld.global.f64 	%fd96, [%rd23+32];
	sub.f64 	%fd209, %fd209, %fd96;
$L__BB5_17:
	ld.global.u32 	%r60, [%rd187+-4];
	mul.wide.s32 	%rd64, %r60, 256;
	add.s64 	%rd65, %rd2, %rd64;
	add.s64 	%rd24, %rd65, 200;
	ld.global.u32 	%r61, [%rd65+200];
	setp.eq.s32 	%p11, %r61, 1;
	@%p11 bra 	$L__BB5_19;
	ld.global.f64 	%fd97, [%rd24+32];
	sub.f64 	%fd209, %fd209, %fd97;
$L__BB5_19:
	ld.global.u32 	%r62, [%rd187];
	mul.wide.s32 	%rd66, %r62, 256;
	add.s64 	%rd67, %rd2, %rd66;
	add.s64 	%rd25, %rd67, 200;
	ld.global.u32 	%r63, [%rd67+200];
	setp.eq.s32 	%p12, %r63, 1;
	@%p12 bra 	$L__BB5_21;
	ld.global.f64 	%fd98, [%rd25+32];
	sub.f64 	%fd209, %fd209, %fd98;
$L__BB5_21:
	add.s32 	%r121, %r121, 8;
	add.s64 	%rd187, %rd187, 32;
	setp.eq.s32 	%p13, %r121, 0;
	@%p13 bra 	$L__BB5_22;
	bra.uni 	$L__BB5_5;
$L__BB5_22:
	setp.eq.s32 	%p14, %r3, 0;
	@%p14 bra 	$L__BB5_43;
	add.s64 	%rd6, %rd4, -92;
	and.b32  	%r7, %r2, 3;
	setp.lt.u32 	%p15, %r3, 4;
	@%p15 bra 	$L__BB5_33;
	mul.wide.u32 	%rd68, %r118, 4;
	add.s64 	%rd7, %rd6, %rd68;
	ld.global.u32 	%r64, [%rd7];
	mul.wide.s32 	%rd69, %r64, 256;
	add.s64 	%rd70, %rd2, %rd69;
	add.s64 	%rd8, %rd70, 200;
	ld.global.u32 	%r65, [%rd70+200];
	setp.eq.s32 	%p16, %r65, 1;
	@%p16 bra 	$L__BB5_26;
	ld.global.f64 	%fd100, [%rd8+32];
	sub.f64 	%fd209, %fd209, %fd100;
$L__BB5_26:
	ld.global.u32 	%r66, [%rd7+4];
	mul.wide.s32 	%rd71, %r66, 256;
	add.s64 	%rd72, %rd2, %rd71;
	add.s64 	%rd9, %rd72, 200;
	ld.global.u32 	%r67, [%rd72+200];
	setp.eq.s32 	%p17, %r67, 1;
	@%p17 bra 	$L__BB5_28;
	ld.global.f64 	%fd101, [%rd9+32];
	sub.f64 	%fd209, %fd209, %fd101;
$L__BB5_28:
	ld.global.u32 	%r68, [%rd7+8];
	mul.wide.s32 	%rd73, %r68, 256;
	add.s64 	%rd74, %rd2, %rd73;
	add.s64 	%rd10, %rd74, 200;
	ld.global.u32 	%r69, [%rd74+200];
	setp.eq.s32 	%p18, %r69, 1;
	@%p18 bra 	$L__BB5_30;
	ld.global.f64 	%fd102, [%rd10+32];
	sub.f64 	%fd209, %fd209, %fd102;
$L__BB5_30:
	ld.global.u32 	%r70, [%rd7+12];
	mul.wide.s32 	%rd75, %r70, 256;
	add.s64 	%rd76, %rd2, %rd75;
	add.s64 	%rd11, %rd76, 200;
	ld.global.u32 	%r71, [%rd76+200];
	setp.eq.s32 	%p19, %r71, 1;
	@%p19 bra 	$L__BB5_32;
	ld.global.f64 	%fd103, [%rd11+32];
	sub.f64 	%fd209, %fd209, %fd103;
$L__BB5_32:
	add.s32 	%r118, %r118, 4;
$L__BB5_33:
	setp.eq.s32 	%p20, %r7, 0;
	@%p20 bra 	$L__BB5_43;
	setp.eq.s32 	%p21, %r7, 1;
	@%p21 bra 	$L__BB5_40;
	mul.wide.u32 	%rd77, %r118, 4;
	add.s64 	%rd12, %rd6, %rd77;
	ld.global.u32 	%r72, [%rd12];
	mul.wide.s32 	%rd78, %r72, 256;
	add.s64 	%rd79, %rd2, %rd78;
	add.s64 	%rd13, %rd79, 200;
	ld.global.u32 	%r73, [%rd79+200];
	setp.eq.s32 	%p22, %r73, 1;
	@%p22 bra 	$L__BB5_37;
	ld.global.f64 	%fd105, [%rd13+32];
	sub.f64 	%fd209, %fd209, %fd105;
$L__BB5_37:
	ld.global.u32 	%r74, [%rd12+4];
	mul.wide.s32 	%rd80, %r74, 256;
	add.s64 	%rd81, %rd2, %rd80;
	add.s64 	%rd14, %rd81, 200;
	ld.global.u32 	%r75, [%rd81+200];
	setp.eq.s32 	%p23, %r75, 1;
	@%p23 bra 	$L__BB5_39;
	ld.global.f64 	%fd106, [%rd14+32];
	sub.f64 	%fd209, %fd209, %fd106;
$L__BB5_39:
	add.s32 	%r118, %r118, 2;
$L__BB5_40:
	and.b32  	%r76, %r2, 1;
	setp.eq.b32 	%p24, %r76, 1;
	not.pred 	%p25, %p24;
	@%p25 bra 	$L__BB5_43;
	mul.wide.u32 	%rd82, %r118, 4;
	add.s64 	%rd83, %rd6, %rd82;
	ld.global.u32 	%r77, [%rd83];
	mul.wide.s32 	%rd84, %r77, 256;
	add.s64 	%rd85, %rd2, %rd84;
	add.s64 	%rd15, %rd85, 200;
	ld.global.u32 	%r78, [%rd85+200];
	setp.eq.s32 	%p26, %r78, 1;
	@%p26 bra 	$L__BB5_43;
	ld.global.f64 	%fd107, [%rd15+32];
	sub.f64 	%fd209, %fd209, %fd107;
$L__BB5_43:
	ld.global.u32 	%r12, [%rd4+-176];
	setp.lt.s32 	%p27, %r12, 1;
	@%p27 bra 	$L__BB5_95;
	and.b32  	%r13, %r12, 3;
	setp.lt.u32 	%p28, %r12, 4;
	mov.b32 	%r123, 0;
	@%p28 bra 	$L__BB5_83;
	and.b32  	%r123, %r12, 2147483644;
	neg.s32 	%r122, %r123;
	add.s64 	%rd87, %rd48, %rd2;
	add.s64 	%rd188, %rd87, 40;
$L__BB5_46:
	ld.global.u32 	%r80, [%rd188+-12];
	mul.wide.s32 	%rd88, %r80, 224;
	add.s64 	%rd89, %rd1, %rd88;
	add.s64 	%rd28, %rd89, 4;
	ld.global.u32 	%r19, [%rd89+4];
	setp.eq.s32 	%p29, %r1, %r19;
	@%p29 bra 	$L__BB5_49;
	mul.wide.s32 	%rd90, %r19, 256;
	add.s64 	%rd91, %rd2, %rd90;
	ld.global.u32 	%r81, [%rd91+200];
	setp.eq.s32 	%p30, %r81, 1;
	@%p30 bra 	$L__BB5_49;
	ld.global.f64 	%fd109, [%rd28+196];
	add.f64 	%fd209, %fd209, %fd109;
$L__BB5_49:
	ld.global.u32 	%r20, [%rd28+4];
	setp.eq.s32 	%p31, %r1, %r20;
	@%p31 bra 	$L__BB5_52;
	mul.wide.s32 	%rd92, %r20, 256;
	add.s64 	%rd93, %rd2, %rd92;
	ld.global.u32 	%r82, [%rd93+200];
	setp.eq.s32 	%p32, %r82, 1;
	@%p32 bra 	$L__BB5_52;
	ld.global.f64 	%fd110, [%rd28+204];
	add.f64 	%fd209, %fd209, %fd110;
$L__BB5_52:
	ld.global.u32 	%r21, [%rd28+8];
	setp.eq.s32 	%p33, %r1, %r21;
	@%p33 bra 	$L__BB5_55;
	mul.wide.s32 	%rd94, %r21, 256;
	add.s64 	%rd95, %rd2, %rd94;
	ld.global.u32 	%r83, [%rd95+200];
	setp.eq.s32 	%p34, %r83, 1;
	@%p34 bra 	$L__BB5_55;
	ld.global.f64 	%fd111, [%rd28+212];
	add.f64 	%fd209, %fd209, %fd111;
$L__BB5_55:
	ld.global.u32 	%r84, [%rd188+-8];
	mul.wide.s32 	%rd96, %r84, 224;
	add.s64 	%rd97, %rd1, %rd96;
	add.s64 	%rd29, %rd97, 4;
	ld.global.u32 	%r22, [%rd97+4];
	setp.eq.s32 	%p35, %r1, %r22;
	@%p35 bra 	$L__BB5_58;
	mul.wide.s32 	%rd98, %r22, 256;
	add.s64 	%rd99, %rd2, %rd98;
	ld.global.u32 	%r85, [%rd99+200];
	setp.eq.s32 	%p36, %r85, 1;
	@%p36 bra 	$L__BB5_58;
	ld.global.f64 	%fd112, [%rd29+196];
	add.f64 	%fd209, %fd209, %fd112;
$L__BB5_58:
	ld.global.u32 	%r23, [%rd29+4];
	setp.eq.s32 	%p37, %r1, %r23;
	@%p37 bra 	$L__BB5_61;
	mul.wide.s32 	%rd100, %r23, 256;
	add.s64 	%rd101, %rd2, %rd100;
	ld.global.u32 	%r86, [%rd101+200];
	setp.eq.s32 	%p38, %r86, 1;
	@%p38 bra 	$L__BB5_61;
	ld.global.f64 	%fd113, [%rd29+204];
	add.f64 	%fd209, %fd209, %fd113;
$L__BB5_61:
	ld.global.u32 	%r24, [%rd29+8];
	setp.eq.s32 	%p39, %r1, %r24;
	@%p39 bra 	$L__BB5_64;
	mul.wide.s32 	%rd102, %r24, 256;
	add.s64 	%rd103, %rd2, %rd102;
	ld.global.u32 	%r87, [%rd103+200];
	setp.eq.s32 	%p40, %r87, 1;
	@%p40 bra 	$L__BB5_64;
	ld.global.f64 	%fd114, [%rd29+212];
	add.f64 	%fd209, %fd209, %fd114;
$L__BB5_64:
	ld.global.u32 	%r88, [%rd188+-4];
	mul.wide.s32 	%rd104, %r88, 224;
	add.s64 	%rd105, %rd1, %rd104;
	add.s64 	%rd30, %rd105, 4;
	ld.global.u32 	%r25, [%rd105+4];
	setp.eq.s32 	%p41, %r1, %r25;
	@%p41 bra 	$L__BB5_67;
	mul.wide.s32 	%rd106, %r25, 256;
	add.s64 	%rd107, %rd2, %rd106;
	ld.global.u32 	%r89, [%rd107+200];
	setp.eq.s32 	%p42, %r89, 1;
	@%p42 bra 	$L__BB5_67;
	ld.global.f64 	%fd115, [%rd30+196];
	add.f64 	%fd209, %fd209, %fd115;
$L__BB5_67:
	ld.global.u32 	%r26, [%rd30+4];
	setp.eq.s32 	%p43, %r1, %r26;
	@%p43 bra 	$L__BB5_70;
	mul.wide.s32 	%rd108, %r26, 256;
	add.s64 	%rd109, %rd2, %rd108;
	ld.global.u32 	%r90, [%rd109+200];
	setp.eq.s32 	%p44, %r90, 1;
	@%p44 bra 	$L__BB5_70;
	ld.global.f64 	%fd116, [%rd30+204];
	add.f64 	%fd209, %fd209, %fd116;
$L__BB5_70:
	ld.global.u32 	%r27, [%rd30+8];
	setp.eq.s32 	%p45, %r1, %r27;
	@%p45 bra 	$L__BB5_73;
	mul.wide.s32 	%rd110, %r27, 256;
	add.s64 	%rd111, %rd2, %rd110;
	ld.global.u32 	%r91, [%rd111+200];
	setp.eq.s32 	%p46, %r91, 1;
	@%p46 bra 	$L__BB5_73;
	ld.global.f64 	%fd117, [%rd30+212];
	add.f64 	%fd209, %fd209, %fd117;
$L__BB5_73:
	ld.global.u32 	%r92, [%rd188];
	mul.wide.s32 	%rd112, %r92, 224;
	add.s64 	%rd113, %rd1, %rd112;
	add.s64 	%rd31, %rd113, 4;
	ld.global.u32 	%r28, [%rd113+4];
	setp.eq.s32 	%p47, %r1, %r28;
	@%p47 bra 	$L__BB5_76;
	mul.wide.s32 	%rd114, %r28, 256;
	add.s64 	%rd115, %rd2, %rd114;
	ld.global.u32 	%r93, [%rd115+200];
	setp.eq.s32 	%p48, %r93, 1;
	@%p48 bra 	$L__BB5_76;
	ld.global.f64 	%fd118, [%rd31+196];
	add.f64 	%fd209, %fd209, %fd118;
$L__BB5_76:
	ld.global.u32 	%r29, [%rd31+4];
	setp.eq.s32 	%p49, %r1, %r29;
	@%p49 bra 	$L__BB5_79;
	mul.wide.s32 	%rd116, %r29, 256;
	add.s64 	%rd117, %rd2, %rd116;
	ld.global.u32 	%r94, [%rd117+200];
	setp.eq.s32 	%p50, %r94, 1;
	@%p50 bra 	$L__BB5_79;
	ld.global.f64 	%fd119, [%rd31+204];
	add.f64 	%fd209, %fd209, %fd119;
$L__BB5_79:
	ld.global.u32 	%r30, [%rd31+8];
	setp.eq.s32 	%p51, %r1, %r30;
	@%p51 bra 	$L__BB5_82;
	mul.wide.s32 	%rd118, %r30, 256;
	add.s64 	%rd119, %rd2, %rd118;
	ld.global.u32 	%r95, [%rd119+200];
	setp.eq.s32 	%p52, %r95, 1;
	@%p52 bra 	$L__BB5_82;
	ld.global.f64 	%fd120, [%rd31+212];
	add.f64 	%fd209, %fd209, %fd120;
$L__BB5_82:
	add.s32 	%r122, %r122, 4;
	add.s64 	%rd188, %rd188, 16;
	setp.ne.s32 	%p53, %r122, 0;
	@%p53 bra 	$L__BB5_46;
$L__BB5_83:
	setp.eq.s32 	%p54, %r13, 0;
	@%p54 bra 	$L__BB5_95;
	mul.wide.u32 	%rd121, %r123, 4;
	add.s64 	%rd122, %rd48, %rd121;
	add.s64 	%rd123, %rd122, %rd2;
	add.s64 	%rd189, %rd123, 28;
	neg.s32 	%r124, %r13;
$L__BB5_85:
	.pragma "nounroll";
	ld.global.u32 	%r96, [%rd189];
	mul.wide.s32 	%rd124, %r96, 224;
	add.s64 	%rd125, %rd1, %rd124;
	add.s64 	%rd35, %rd125, 4;
	ld.global.u32 	%r35, [%rd125+4];
	setp.eq.s32 	%p55, %r1, %r35;
	@%p55 bra 	$L__BB5_88;
	mul.wide.s32 	%rd126, %r35, 256;
	add.s64 	%rd127, %rd2, %rd126;
	ld.global.u32 	%r97, [%rd127+200];
	setp.eq.s32 	%p56, %r97, 1;
	@%p56 bra 	$L__BB5_88;
	ld.global.f64 	%fd121, [%rd35+196];
	add.f64 	%fd209, %fd209, %fd121;
$L__BB5_88:
	ld.global.u32 	%r36, [%rd35+4];
	setp.eq.s32 	%p57, %r1, %r36;
	@%p57 bra 	$L__BB5_91;
	mul.wide.s32 	%rd128, %r36, 256;
	add.s64 	%rd129, %rd2, %rd128;
	ld.global.u32 	%r98, [%rd129+200];
	setp.eq.s32 	%p58, %r98, 1;
	@%p58 bra 	$L__BB5_91;
	ld.global.f64 	%fd122, [%rd35+204];
	add.f64 	%fd209, %fd209, %fd122;
$L__BB5_91:
	ld.global.u32 	%r37, [%rd35+8];
	setp.eq.s32 	%p59, %r1, %r37;
	@%p59 bra 	$L__BB5_94;
	mul.wide.s32 	%rd130, %r37, 256;
	add.s64 	%rd131, %rd2, %rd130;
	ld.global.u32 	%r99, [%rd131+200];
	setp.eq.s32 	%p60, %r99, 1;
	@%p60 bra 	$L__BB5_94;
	ld.global.f64 	%fd123, [%rd35+212];
	add.f64 	%fd209, %fd209, %fd123;
$L__BB5_94:
	add.s64 	%rd189, %rd189, 4;
	add.s32 	%r124, %r124, 1;
	setp.ne.s32 	%p61, %r124, 0;
	@%p61 bra 	$L__BB5_85;
$L__BB5_95:
	setp.lt.s32 	%p62, %r12, 1;
	ld.global.f64 	%fd125, [%rd4+48];
	add.f64 	%fd126, %fd209, %fd125;
	cvta.to.global.u64 	%rd132, %rd43;
	ld.global.f64 	%fd127, [%rd132];
	div.rn.f64 	%fd128, %fd126, %fd127;
	ld.global.f64 	%fd129, [%rd4+40];
	add.f64 	%fd73, %fd128, %fd129;
	ld.global.f64 	%fd74, [%rd4+8];
	mov.f64 	%fd243, 0d0000000000000000;
	mov.f64 	%fd244, %fd243;
	@%p62 bra 	$L__BB5_102;
	setp.eq.s32 	%p63, %r12, 1;
	mov.f64 	%fd244, 0d0000000000000000;
	mov.b64 	%rd191, 0;
	mov.f64 	%fd243, %fd244;
	@%p63 bra 	$L__BB5_100;
	and.b32  	%r100, %r12, 2147483646;
	neg.s32 	%r125, %r100;
	add.s64 	%rd135, %rd48, %rd2;
	add.s64 	%rd190, %rd135, 72;
	mov.f64 	%fd244, 0d0000000000000000;
$L__BB5_98:
	ld.param.u64 	%rd185, [_Z18UpdateSolutiontoA1PiP7FEMElemP7FEMNodePd_param_1];
	ld.global.u32 	%r101, [%rd190+-44];
	ld.global.u32 	%r102, [%rd190+-4];
	cvta.to.global.u64 	%rd136, %rd185;
	mul.wide.s32 	%rd137, %r101, 224;
	add.s64 	%rd138, %rd136, %rd137;
	add.s64 	%rd139, %rd138, 4;
	ld.global.u32 	%r103, [%rd138+4];
	mul.wide.s32 	%rd140, %r103, 256;
	add.s64 	%rd141, %rd2, %rd140;
	ld.global.f64 	%fd133, [%rd141+208];
	st.local.f64 	[%rd3], %fd133;
	ld.global.u32 	%r104, [%rd138+8];
	mul.wide.s32 	%rd142, %r104, 256;
	add.s64 	%rd143, %rd2, %rd142;
	ld.global.f64 	%fd134, [%rd143+208];
	st.local.f64 	[%rd3+8], %fd134;
	ld.global.u32 	%r105, [%rd138+12];
	mul.wide.s32 	%rd144, %r105, 256;
	add.s64 	%rd145, %rd2, %rd144;
	ld.global.f64 	%fd135, [%rd145+208];
	st.local.f64 	[%rd3+16], %fd135;
	mul.wide.s32 	%rd146, %r102, 8;
	add.s64 	%rd147, %rd3, %rd146;
	st.local.f64 	[%rd147], %fd74;
	mul.wide.s32 	%rd148, %r102, 24;
	add.s64 	%rd149, %rd139, %rd148;
	add.s64 	%rd150, %rd149, 124;
	ld.local.f64 	%fd136, [%rd3];
	ld.global.f64 	%fd137, [%rd149+124];
	mul.f64 	%fd138, %fd136, %fd137;
	div.rn.f64 	%fd139, %fd138, 0d3EB51536FE4F0A26;
	add.f64 	%fd140, %fd244, %fd139;
	ld.local.f64 	%fd141, [%rd3+8];
	ld.global.f64 	%fd142, [%rd149+132];
	mul.f64 	%fd143, %fd141, %fd142;
	div.rn.f64 	%fd144, %fd143, 0d3EB51536FE4F0A26;
	add.f64 	%fd145, %fd140, %fd144;
	ld.local.f64 	%fd146, [%rd3+16];
	ld.global.f64 	%fd147, [%rd149+140];
	mul.f64 	%fd148, %fd146, %fd147;
	div.rn.f64 	%fd149, %fd148, 0d3EB51536FE4F0A26;
	add.f64 	%fd150, %fd145, %fd149;
	add.s64 	%rd151, %rd150, %rd146;
	ld.global.f64 	%fd151, [%rd151];
	div.rn.f64 	%fd152, %fd151, 0d3EB51536FE4F0A26;
	add.f64 	%fd153, %fd243, %fd152;
	ld.global.u32 	%r106, [%rd190+-40];
	ld.global.u32 	%r107, [%rd190];
	mul.wide.s32 	%rd152, %r106, 224;
	add.s64 	%rd153, %rd136, %rd152;
	add.s64 	%rd154, %rd153, 4;
	ld.global.u32 	%r108, [%rd153+4];
	mul.wide.s32 	%rd155, %r108, 256;
	add.s64 	%rd156, %rd2, %rd155;
	ld.global.f64 	%fd154, [%rd156+208];
	st.local.f64 	[%rd3], %fd154;
	ld.global.u32 	%r109, [%rd153+8];
	mul.wide.s32 	%rd157, %r109, 256;
	add.s64 	%rd158, %rd2, %rd157;
	ld.global.f64 	%fd155, [%rd158+208];
	st.local.f64 	[%rd3+8], %fd155;
	ld.global.u32 	%r110, [%rd153+12];
	mul.wide.s32 	%rd159, %r110, 256;
	add.s64 	%rd160, %rd2, %rd159;
	ld.global.f64 	%fd156, [%rd160+208];
	st.local.f64 	[%rd3+16], %fd156;
	mul.wide.s32 	%rd161, %r107, 8;
	add.s64 	%rd162, %rd3, %rd161;
	st.local.f64 	[%rd162], %fd74;
	mul.wide.s32 	%rd163, %r107, 24;
	add.s64 	%rd164, %rd154, %rd163;
	add.s64 	%rd165, %rd164, 124;
	ld.local.f64 	%fd157, [%rd3];
	ld.global.f64 	%fd158, [%rd164+124];
	mul.f64 	%fd159, %fd157, %fd158;
	div.rn.f64 	%fd160, %fd159, 0d3EB51536FE4F0A26;
	add.f64 	%fd161, %fd150, %fd160;
	ld.local.f64 	%fd162, [%rd3+8];
	ld.global.f64 	%fd163, [%rd164+132];
	mul.f64 	%fd164, %fd162, %fd163;
	div.rn.f64 	%fd165, %fd164, 0d3EB51536FE4F0A26;
	add.f64 	%fd166, %fd161, %fd165;
	ld.local.f64 	%fd167, [%rd3+16];
	ld.global.f64 	%fd168, [%rd164+140];
	mul.f64 	%fd169, %fd167, %fd168;
	div.rn.f64 	%fd170, %fd169, 0d3EB51536FE4F0A26;
	add.f64 	%fd244, %fd166, %fd170;
	add.s64 	%rd166, %rd165, %rd161;
	ld.global.f64 	%fd171, [%rd166];
	div.rn.f64 	%fd172, %fd171, 0d3EB51536FE4F0A26;
	add.f64 	%fd243, %fd153, %fd172;
	add.s32 	%r125, %r125, 2;
	add.s64 	%rd190, %rd190, 8;
	setp.ne.s32 	%p64, %r125, 0;
	@%p64 bra 	$L__BB5_98;
	and.b32  	%r111, %r12, 2147483646;
	cvt.u64.u32 	%rd191, %r111;
$L__BB5_100:
	and.b32  	%r112, %r12, 1;
	setp.eq.b32 	%p65, %r112, 1;
	not.pred 	%p66, %p65;
	@%p66 bra 	$L__BB5_102;
	ld.param.u64 	%rd186, [_Z18UpdateSolutiontoA1PiP7FEMElemP7FEMNodePd_param_1];
	shl.b64 	%rd167, %rd191, 2;
	add.s64 	%rd168, %rd4, %rd167;
	ld.global.u32 	%r113, [%rd168+-172];
	ld.global.u32 	%r114, [%rd168+-132];
	cvta.to.global.u64 	%rd169, %rd186;
	mul.wide.s32 	%rd170, %r113, 224;
	add.s64 	%rd171, %rd169, %rd170;
	add.s64 	%rd172, %rd171, 4;
	ld.global.u32 	%r115, [%rd171+4];
	mul.wide.s32 	%rd173, %r115, 256;
	add.s64 	%rd174, %rd2, %rd173;
	ld.global.f64 	%fd173, [%rd174+208];
	st.local.f64 	[%rd3], %fd173;
	ld.global.u32 	%r116, [%rd171+8];
	mul.wide.s32 	%rd175, %r116, 256;
	add.s64 	%rd176, %rd2, %rd175;
	ld.global.f64 	%fd174, [%rd176+208];
	st.local.f64 	[%rd3+8], %fd174;
	ld.global.u32 	%r117, [%rd171+12];
	mul.wide.s32 	%rd177, %r117, 256;
	add.s64 	%rd178, %rd2, %rd177;
	ld.global.f64 	%fd175, [%rd178+208];
	st.local.f64 	[%rd3+16], %fd175;
	mul.wide.s32 	%rd179, %r114, 8;
	add.s64 	%rd180, %rd3, %rd179;
	st.local.f64 	[%rd180], %fd74;
	mul.wide.s32 	%rd181, %r114, 24;
	add.s64 	%rd182, %rd172, %rd181;
	add.s64 	%rd183, %rd182, 124;
	ld.local.f64 	%fd176, [%rd3];
	ld.global.f64 	%fd177, [%rd182+124];
	mul.f64 	%fd178, %fd176, %fd177;
	div.rn.f64 	%fd179, %fd178, 0d3EB51536FE4F0A26;
	add.f64 	%fd180, %fd244, %fd179;
	ld.local.f64 	%fd181, [%rd3+8];
	ld.global.f64 	%fd182, [%rd182+132];
	mul.f64 	%fd183, %fd181, %fd182;
	div.rn.f64 	%fd184, %fd183, 0d3EB51536FE4F0A26;
	add.f64 	%fd185, %fd180, %fd184;
	ld.local.f64 	%fd186, [%rd3+16];
	ld.global.f64 	%fd187, [%rd182+140];
	mul.f64 	%fd188, %fd186, %fd187;
	div.rn.f64 	%fd189, %fd188, 0d3EB51536FE4F0A26;
	add.f64 	%fd244, %fd185, %fd189;
	add.s64 	%rd184, %rd183, %rd179;
	ld.global.f64 	%fd190, [%rd184];
	div.rn.f64 	%fd191, %fd190, 0d3EB51536FE4F0A26;
	add.f64 	%fd243, %fd243, %fd191;
$L__BB5_102:
	sub.f64 	%fd192, %fd73, %fd244;
	div.rn.f64 	%fd193, %fd192, %fd243;
	add.f64 	%fd194, %fd74, %fd193;
	st.global.f64 	[%rd4+16], %fd194;
$L__BB5_103:
	ret;

}
	// .globl	_Z10CopyA1ToA0PiP7FEMElemP7FEMNode
.visible .entry _Z10CopyA1ToA0PiP7FEMElemP7FEMNode(
	.param .u64 .ptr .align 1 _Z10CopyA1ToA0PiP7FEMElemP7FEMNode_param_0,
	.param .u64 .ptr .align 1 _Z10CopyA1ToA0PiP7FEMElemP7FEMNode_param_1,
	.param .u64 .ptr .align 1 _Z10CopyA1ToA0PiP7FEMElemP7FEMNode_param_2
)
{
	.reg .pred 	%p<2>;
	.reg .b32 	%r<6>;
	.reg .b64 	%rd<7>;
	.reg .b64 	%fd<2>;

	ld.param.u64 	%rd2, [_Z10CopyA1ToA0PiP7FEMElemP7FEMNode_param_0];
	ld.param.u64 	%rd1, [_Z10CopyA1ToA0PiP7FEMElemP7FEMNode_param_2];
	cvta.to.global.u64 	%rd3, %rd2;
	mov.u32 	%r2, %tid.x;
	mov.u32 	%r3, %ctaid.x;
	mov.u32 	%r4, %ntid.x;
	mad.lo.s32 	%r1, %r3, %r4, %r2;
	ld.global.u32 	%r5, [%rd3];
	setp.ge.s32 	%p1, %r1, %r5;
	@%p1 bra 	$L__BB6_2;
	cvta.to.global.u64 	%rd4, %rd1;
	mul.wide.s32 	%rd5, %r1, 256;
	add.s64 	%rd6, %rd4, %rd5;
	ld.global.f64 	%fd1, [%rd6+216];
	st.global.f64 	[%rd6+208], %fd1;
$L__BB6_2:
	ret;

}
	// .globl	_Z8UpdateVePiP7FEMElemP7FEMNode
.visible .entry _Z8UpdateVePiP7FEMElemP7FEMNode(
	.param .u64 .ptr .align 1 _Z8UpdateVePiP7FEMElemP7FEMNode_param_0,
	.param .u64 .ptr .align 1 _Z8UpdateVePiP7FEMElemP7FEMNode_param_1,
	.param .u64 .ptr .align 1 _Z8UpdateVePiP7FEMElemP7FEMNode_param_2
)
{


	ret;

}
	// .globl	_Z20Updategamma1OnDevicePiP7FEMElemP7FEMNodePd
.visible .entry _Z20Updategamma1OnDevicePiP7FEMElemP7FEMNodePd(
	.param .u64 .ptr .align 1 _Z20Updategamma1OnDevicePiP7FEMElemP7FEMNodePd_param_0,
	.param .u64 .ptr .align 1 _Z20Updategamma1OnDevicePiP7FEMElemP7FEMNodePd_param_1,
	.param .u64 .ptr .align 1 _Z20Updategamma1OnDevicePiP7FEMElemP7FEMNodePd_param_2,
	.param .u64 .ptr .align 1 _Z20Updategamma1OnDevicePiP7FEMElemP7FEMNodePd_param_3
)
{
	.reg .pred 	%p<11>;
	.reg .b32 	%r<18>;
	.reg .b64 	%rd<22>;
	.reg .b64 	%fd<106>;

	ld.param.u64 	%rd8, [_Z20Updategamma1OnDevicePiP7FEMElemP7FEMNodePd_param_0];
	ld.param.u64 	%rd7, [_Z20Updategamma1OnDevicePiP7FEMElemP7FEMNodePd_param_1];
	ld.param.u64 	%rd9, [_Z20Updategamma1OnDevicePiP7FEMElemP7FEMNodePd_param_2];
	ld.param.u64 	%rd10, [_Z20Updategamma1OnDevicePiP7FEMElemP7FEMNodePd_param_3];
	cvta.to.global.u64 	%rd1, %rd10;
	cvta.to.global.u64 	%rd2, %rd9;
	cvta.to.global.u64 	%rd11, %rd8;
	mov.u32 	%r2, %tid.x;
	mov.u32 	%r3, %ctaid.x;
	mov.u32 	%r4, %ntid.x;
	mad.lo.s32 	%r1, %r3, %r4, %r2;
	ld.global.u32 	%r5, [%rd11];
	setp.ge.s32 	%p1, %r1, %r5;
	@%p1 bra 	$L__BB8_19;
	cvta.to.global.u64 	%rd12, %rd7;
	mul.wide.s32 	%rd13, %r1, 224;
	add.s64 	%rd14, %rd12, %rd13;
	add.s64 	%rd3, %rd14, 128;
	mov.b64 	%rd15, 0;
	st.global.u64 	[%rd14+128], %rd15;
	st.global.u64 	[%rd14+136], %rd15;
	st.global.u64 	[%rd14+144], %rd15;
	st.global.u64 	[%rd14+152], %rd15;
	st.global.u64 	[%rd14+160], %rd15;
	st.global.u64 	[%rd14+168], %rd15;
	st.global.u64 	[%rd14+176], %rd15;
	st.global.u64 	[%rd14+184], %rd15;
	st.global.u64 	[%rd14+192], %rd15;
	ld.global.u32 	%r6, [%rd14+4];
	mul.wide.s32 	%rd16, %r6, 256;
	add.s64 	%rd17, %rd2, %rd16;
	add.s64 	%rd4, %rd17, 200;
	ld.global.u32 	%r7, [%rd17+200];
	setp.eq.s32 	%p2, %r7, 1;
	mov.f64 	%fd91, 0d0000000000000000;
	mov.f64 	%fd92, %fd91;
	mov.f64 	%fd93, %fd91;
	@%p2 bra 	$L__BB8_3;
	ld.global.f64 	%fd38, [%rd3+-72];
	add.f64 	%fd93, %fd38, 0d0000000000000000;
	st.global.f64 	[%rd3], %fd93;
	ld.global.f64 	%fd39, [%rd3+-64];
	add.f64 	%fd92, %fd39, 0d0000000000000000;
	st.global.f64 	[%rd3+8], %fd92;
	ld.global.f64 	%fd40, [%rd3+-56];
	add.f64 	%fd91, %fd40, 0d0000000000000000;
	st.global.f64 	[%rd3+16], %fd91;
$L__BB8_3:
	ld.global.u32 	%r8, [%rd3+-120];
	mul.wide.s32 	%rd18, %r8, 256;
	add.s64 	%rd19, %rd2, %rd18;
	add.s64 	%rd5, %rd19, 200;
	ld.global.u32 	%r9, [%rd19+200];
	setp.eq.s32 	%p3, %r9, 1;
	@%p3 bra 	$L__BB8_5;
	ld.global.f64 	%fd41, [%rd1];
	rcp.rn.f64 	%fd42, %fd41;
	ld.global.f64 	%fd43, [%rd3+-48];
	fma.rn.f64 	%fd93, %fd42, %fd43, %fd93;
	st.global.f64 	[%rd3], %fd93;
	ld.global.f64 	%fd44, [%rd3+-40];
	fma.rn.f64 	%fd92, %fd42, %fd44, %fd92;
	st.global.f64 	[%rd3+8], %fd92;
	ld.global.f64 	%fd45, [%rd3+-32];
	fma.rn.f64 	%fd91, %fd42, %fd45, %fd91;
	st.global.f64 	[%rd3+16], %fd91;
$L__BB8_5:
	ld.global.u32 	%r10, [%rd3+-116];
	mul.wide.s32 	%rd20, %r10, 256;
	add.s64 	%rd21, %rd2, %rd20;
	add.s64 	%rd6, %rd21, 200;
	ld.global.u32 	%r11, [%rd21+200];
	setp.eq.s32 	%p4, %r11, 1;
	@%p4 bra 	$L__BB8_7;
	ld.global.f64 	%fd46, [%rd1];
	rcp.rn.f64 	%fd47, %fd46;
	ld.global.f64 	%fd48, [%rd3+-24];
	fma.rn.f64 	%fd49, %fd47, %fd48, %fd93;
	st.global.f64 	[%rd3], %fd49;
	ld.global.f64 	%fd50, [%rd3+-16];
	fma.rn.f64 	%fd51, %fd47, %fd50, %fd92;
	st.global.f64 	[%rd3+8], %fd51;
	ld.global.f64 	%fd52, [%rd3+-8];
	fma.rn.f64 	%fd53, %fd47, %fd52, %fd91;
	st.global.f64 	[%rd3+16], %fd53;
$L__BB8_7:
	ld.global.u32 	%r12, [%rd4];
	setp.eq.s32 	%p5, %r12, 1;
	mov.f64 	%fd97, 0d0000000000000000;
	mov.f64 	%fd98, %fd97;
	mov.f64 	%fd99, %fd97;
	@%p5 bra 	$L__BB8_9;
	ld.global.f64 	%fd55, [%rd1];
	rcp.rn.f64 	%fd56, %fd55;
	ld.global.f64 	%fd57, [%rd3+-72];
	fma.rn.f64 	%fd99, %fd56, %fd57, 0d0000000000000000;
	st.global.f64 	[%rd3+24], %fd99;
	ld.global.f64 	%fd58, [%rd3+-64];
	fma.rn.f64 	%fd98, %fd56, %fd58, 0d0000000000000000;
	st.global.f64 	[%rd3+32], %fd98;
	ld.global.f64 	%fd59, [%rd3+-56];
	fma.rn.f64 	%fd97, %fd56, %fd59, 0d0000000000000000;
	st.global.f64 	[%rd3+40], %fd97;
$L__BB8_9:
	ld.global.u32 	%r13, [%rd5];
	setp.eq.s32 	%p6, %r13, 1;
	@%p6 bra 	$L__BB8_11;
	ld.global.f64 	%fd60, [%rd3+-48];
	add.f64 	%fd99, %fd99, %fd60;
	st.global.f64 	[%rd3+24], %fd99;
	ld.global.f64 	%fd61, [%rd3+-40];
	add.f64 	%fd98, %fd98, %fd61;
	st.global.f64 	[%rd3+32], %fd98;
	ld.global.f64 	%fd62, [%rd3+-32];
	add.f64 	%fd97, %fd97, %fd62;
	st.global.f64 	[%rd3+40], %fd97;
$L__BB8_11:
	ld.global.u32 	%r14, [%rd6];
	setp.eq.s32 	%p7, %r14, 1;
	@%p7 bra 	$L__BB8_13;
	ld.global.f64 	%fd63, [%rd1];
	rcp.rn.f64 	%fd64, %fd63;
	ld.global.f64 	%fd65, [%rd3+-24];
	fma.rn.f64 	%fd66, %fd64, %fd65, %fd99;
	st.global.f64 	[%rd3+24], %fd66;
	ld.global.f64 	%fd67, [%rd3+-16];
	fma.rn.f64 	%fd68, %fd64, %fd67, %fd98;
	st.global.f64 	[%rd3+32], %fd68;
	ld.global.f64 	%fd69, [%rd3+-8];
	fma.rn.f64 	%fd70, %fd64, %fd69, %fd97;
	st.global.f64 	[%rd3+40], %fd70;
$L__BB8_13:
	ld.global.u32 	%r15, [%rd4];
	setp.eq.s32 	%p8, %r15, 1;
	mov.f64 	%fd103, 0d0000000000000000;
	mov.f64 	%fd104, %fd103;
	mov.f64 	%fd105, %fd103;
	@%p8 bra 	$L__BB8_15;
	ld.global.f64 	%fd72, [%rd1];
	rcp.rn.f64 	%fd73, %fd72;
	ld.global.f64 	%fd74, [%rd3+-72];
	fma.rn.f64 	%fd105, %fd73, %fd74, 0d0000000000000000;
	st.global.f64 	[%rd3+48], %fd105;
	ld.global.f64 	%fd75, [%rd3+-64];
	fma.rn.f64 	%fd104, %fd73, %fd75, 0d0000000000000000;
	st.global.f64 	[%rd3+56], %fd104;
	ld.global.f64 	%fd76, [%rd3+-56];
	fma.rn.f64 	%fd103, %fd73, %fd76, 0d0000000000000000;
	st.global.f64 	[%rd3+64], %fd103;
$L__BB8_15:
	ld.global.u32 	%r16, [%rd5];
	setp.eq.s32 	%p9, %r16, 1;
	@%p9 bra 	$L__BB8_17;
	ld.global.f64 	%fd77, [%rd1];
	rcp.rn.f64 	%fd78, %fd77;
	ld.global.f64 	%fd79, [%rd3+-48];
	fma.rn.f64 	%fd105, %fd78, %fd79, %fd105;
	st.global.f64 	[%rd3+48], %fd105;
	ld.global.f64 	%fd80, [%rd3+-40];
	fma.rn.f64 	%fd104, %fd78, %fd80, %fd104;
	st.global.f64 	[%rd3+56], %fd104;
	ld.global.f64 	%fd81, [%rd3+-32];
	fma.rn.f64 	%fd103, %fd78, %fd81, %fd103;
	st.global.f64 	[%rd3+64], %fd103;
$L__BB8_17:
	ld.global.u32 	%r17, [%rd6];
	setp.eq.s32 	%p10, %r17, 1;
	@%p10 bra 	$L__BB8_19;
	ld.global.f64 	%fd82, [%rd3+-24];
	add.f64 	%fd83, %fd105, %fd82;
	st.global.f64 	[%rd3+48], %fd83;
	ld.global.f64 	%fd84, [%rd3+-16];
	add.f64 	%fd85, %fd104, %fd84;
	st.global.f64 	[%rd3+56], %fd85;
	ld.global.f64 	%fd86, [%rd3+-8];
	add.f64 	%fd87, %fd103, %fd86;
	st.global.f64 	[%rd3+64], %fd87;
$L__BB8_19:
	ret;

}


// ===== COMPILED SASS (sm_100) =====

	.target	sm_100

	.elftype	@"ET_EXEC"


//--------------------- .note.nv.tkinfo           --------------------------
	.section	.note.nv.tkinfo,"",@"SHT_NOTE"
	.sectionflags	@"SHF_NOTE_NV_TKINFO"
	.tkinfo
        /*0018*/ 	.word	0x00000002
        /*0030*/ 	.string	""
        /*0030*/ 	.string	"ptxas"
        /*0030*/ 	.string	"Cuda compilation tools, release 13.0, V13.0.88"
        /*0030*/ 	.string	"Build cuda_13.0.r13.0/compiler.36424714_0"
        /*0030*/ 	.string	"-arch sm_100 -m 64 "



//--------------------- .note.nv.cuinfo           --------------------------
	.section	.note.nv.cuinfo,"",@"SHT_NOTE"
	.sectionflags	@"SHF_NOTE_NV_CUINFO"
        /*0018*/ 	.short	0x0002
        /*001a*/ 	.short	0x0064
        /*001c*/ 	.short	0x0082
	.zero		2


//--------------------- .nv.info                  --------------------------
	.section	.nv.info,"",@"SHT_CUDA_INFO"
	.align	4


	//----- nvinfo : EIATTR_REGCOUNT
	.align		4
        /*0000*/ 	.byte	0x04, 0x2f
        /*0002*/ 	.short	(.L_1 - .L_0)
	.align		4
.L_0:
        /*0004*/ 	.word	index@(_Z12ApplyCurrentPdPiP7FEMElem)
        /*0008*/ 	.word	0x0000000a


	//----- nvinfo : EIATTR_FRAME_SIZE
	.align		4
.L_1:
        /*000c*/ 	.byte	0x04, 0x11
        /*000e*/ 	.short	(.L_3 - .L_2)
	.align		4
.L_2:
        /*0010*/ 	.word	index@(_Z12ApplyCurrentPdPiP7FEMElem)
        /*0014*/ 	.word	0x00000000


	//----- nvinfo : EIATTR_REGCOUNT
	.align		4
.L_3:
        /*0018*/ 	.byte	0x04, 0x2f
        /*001a*/ 	.short	(.L_5 - .L_4)
	.align		4
.L_4:
        /*001c*/ 	.word	index@(_Z14JsSumCalculatePiP7FEMElemP7FEMNode)
        /*0020*/ 	.word	0x0000001d


	//----- nvinfo : EIATTR_FRAME_SIZE
	.align		4
.L_5:
        /*0024*/ 	.byte	0x04, 0x11
        /*0026*/ 	.short	(.L_7 - .L_6)
	.align		4
.L_6:
        /*0028*/ 	.word	index@($__internal_2_$__cuda_sm20_div_rn_f64_full)
        /*002c*/ 	.word	0x00000000


	//----- nvinfo : EIATTR_FRAME_SIZE
	.align		4
.L_7:
        /*0030*/ 	.byte	0x04, 0x11
        /*0032*/ 	.short	(.L_9 - .L_8)
	.align		4
.L_8:
        /*0034*/ 	.word	index@(_Z14JsSumCalculatePiP7FEMElemP7FEMNode)
        /*0038*/ 	.word	0x00000000


	//----- nvinfo : EIATTR_REGCOUNT
	.align		4
.L_9:
        /*003c*/ 	.byte	0x04, 0x2f
        /*003e*/ 	.short	(.L_11 - .L_10)
	.align		4
.L_10:
        /*0040*/ 	.word	index@(_Z23SumNeiborJsSumCalculatePiP7FEMElemP7FEMNode)
        /*0044*/ 	.word	0x00000010


	//----- nvinfo : EIATTR_FRAME_SIZE
	.align		4
.L_11:
        /*0048*/ 	.byte	0x04, 0x11
        /*004a*/ 	.short	(.L_13 - .L_12)
	.align		4
.L_12:
        /*004c*/ 	.word	index@(_Z23SumNeiborJsSumCalculatePiP7FEMElemP7FEMNode)
        /*0050*/ 	.word	0x00000000


	//----- nvinfo : EIATTR_REGCOUNT
	.align		4
.L_13:
        /*0054*/ 	.byte	0x04, 0x2f
        /*0056*/ 	.short	(.L_15 - .L_14)
	.align		4
.L_14:
        /*0058*/ 	.word	index@(_Z25SumNodeRHSContriCalculatePiP7FEMElemP7FEMNode)
        /*005c*/ 	.word	0x00000012


	//----- nvinfo : EIATTR_FRAME_SIZE
	.align		4
.L_15:
        /*0060*/ 	.byte	0x04, 0x11
        /*0062*/ 	.short	(.L_17 - .L_16)
	.align		4
.L_16:
        /*0064*/ 	.word	index@(_Z25SumNodeRHSContriCalculatePiP7FEMElemP7FEMNode)
        /*0068*/ 	.word	0x00000000


	//----- nvinfo : EIATTR_REGCOUNT
	.align		4
.L_17:
        /*006c*/ 	.byte	0x04, 0x2f
        /*006e*/ 	.short	(.L_19 - .L_18)
	.align		4
.L_18:
        /*0070*/ 	.word	index@(_Z21ElmRHSContriCalculatePiP7FEMElemP7FEMNode)
        /*0074*/ 	.word	0x00000018


	//----- nvinfo : EIATTR_FRAME_SIZE
	.align		4
.L_19:
        /*0078*/ 	.byte	0x04, 0x11
        /*007a*/ 	.short	(.L_21 - .L_20)
	.align		4
.L_20:
        /*007c*/ 	.word	index@(_Z21ElmRHSContriCalculatePiP7FEMElemP7FEMNode)
        /*0080*/ 	.word	0x00000000


	//----- nvinfo : EIATTR_REGCOUNT
	.align		4
.L_21:
        /*0084*/ 	.byte	0x04, 0x2f
        /*0086*/ 	.short	(.L_23 - .L_22)
	.align		4
.L_22:
        /*0088*/ 	.word	index@(_Z18UpdateSolutiontoA1PiP7FEMElemP7FEMNodePd)
        /*008c*/ 	.word	0x00000028


	//----- nvinfo : EIATTR_FRAME_SIZE
	.align		4
.L_23:
        /*0090*/ 	.byte	0x04, 0x11
        /*0092*/ 	.short	(.L_25 - .L_24)
	.align		4
.L_24:
        /*0094*/ 	.word	index@($__internal_1_$__cuda_sm20_div_rn_f64_full)
        /*0098*/ 	.word	0x00000018


	//----- nvinfo : EIATTR_FRAME_SIZE
	.align		4
.L_25:
        /*009c*/ 	.byte	0x04, 0x11
        /*009e*/ 	.short	(.L_27 - .L_26)
	.align		4
.L_26:
        /*00a0*/ 	.word	index@(_Z18UpdateSolutiontoA1PiP7FEMElemP7FEMNodePd)
        /*00a4*/ 	.word	0x00000018


	//----- nvinfo : EIATTR_REGCOUNT
	.align		4
.L_27:
        /*00a8*/ 	.byte	0x04, 0x2f
        /*00aa*/ 	.short	(.L_29 - .L_28)
	.align		4
.L_28:
        /*00ac*/ 	.word	index@(_Z10CopyA1ToA0PiP7FEMElemP7FEMNode)
        /*00b0*/ 	.word	0x00000008


	//----- nvinfo : EIATTR_FRAME_SIZE
	.align		4
.L_29:
        /*00b4*/ 	.byte	0x04, 0x11
        /*00b6*/ 	.short	(.L_31 - .L_30)
	.align		4
.L_30:
        /*00b8*/ 	.word	index@(_Z10CopyA1ToA0PiP7FEMElemP7FEMNode)
        /*00bc*/ 	.word	0x00000000


	//----- nvinfo : EIATTR_REGCOUNT
	.align		4
.L_31:
        /*00c0*/ 	.byte	0x04, 0x2f
        /*00c2*/ 	.short	(.L_33 - .L_32)
	.align		4
.L_32:
        /*00c4*/ 	.word	index@(_Z8UpdateVePiP7FEMElemP7FEMNode)
        /*00c8*/ 	.word	0x00000004


	//----- nvinfo : EIATTR_FRAME_SIZE
	.align		4
.L_33:
        /*00cc*/ 	.byte	0x04, 0x11
        /*00ce*/ 	.short	(.L_35 - .L_34)
	.align		4
.L_34:
        /*00d0*/ 	.word	index@(_Z8UpdateVePiP7FEMElemP7FEMNode)
        /*00d4*/ 	.word	0x00000000


	//----- nvinfo : EIATTR_REGCOUNT
	.align		4
.L_35:
        /*00d8*/ 	.byte	0x04, 0x2f
        /*00da*/ 	.short	(.L_37 - .L_36)
	.align		4
.L_36:
        /*00dc*/ 	.word	index@(_Z20Updategamma1OnDevicePiP7FEMElemP7FEMNodePd)
        /*00e0*/ 	.word	0x0000001a


	//----- nvinfo : EIATTR_FRAME_SIZE
	.align		4
.L_37:
        /*00e4*/ 	.byte	0x04, 0x11
        /*00e6*/ 	.short	(.L_39 - .L_38)
	.align		4
.L_38:
        /*00e8*/ 	.word	index@($__internal_0_$__cuda_sm20_dblrcp_rn_slowpath_v3)
        /*00ec*/ 	.word	0x00000000


	//----- nvinfo : EIATTR_FRAME_SIZE
	.align		4
.L_39:
        /*00f0*/ 	.byte	0x04, 0x11
        /*00f2*/ 	.short	(.L_41 - .L_40)
	.align		4
.L_40:
        /*00f4*/ 	.word	index@(_Z20Updategamma1OnDevicePiP7FEMElemP7FEMNodePd)
        /*00f8*/ 	.word	0x00000000


	//----- nvinfo : EIATTR_MIN_STACK_SIZE
	.align		4
.L_41:
        /*00fc*/ 	.byte	0x04, 0x12
        /*00fe*/ 	.short	(.L_43 - .L_42)
	.align		4
.L_42:
        /*0100*/ 	.word	index@(_Z20Updategamma1OnDevicePiP7FEMElemP7FEMNodePd)
        /*0104*/ 	.word	0x00000000


	//----- nvinfo : EIATTR_MIN_STACK_SIZE
	.align		4
.L_43:
        /*0108*/ 	.byte	0x04, 0x12
        /*010a*/ 	.short	(.L_45 - .L_44)
	.align		4
.L_44:
        /*010c*/ 	.word	index@(_Z8UpdateVePiP7FEMElemP7FEMNode)
        /*0110*/ 	.word	0x00000000


	//----- nvinfo : EIATTR_MIN_STACK_SIZE
	.align		4
.L_45:
        /*0114*/ 	.byte	0x04, 0x12
        /*0116*/ 	.short	(.L_47 - .L_46)
	.align		4
.L_46:
        /*0118*/ 	.word	index@(_Z10CopyA1ToA0PiP7FEMElemP7FEMNode)
        /*011c*/ 	.word	0x00000000


	//----- nvinfo : EIATTR_MIN_STACK_SIZE
	.align		4
.L_47:
        /*0120*/ 	.byte	0x04, 0x12
        /*0122*/ 	.short	(.L_49 - .L_48)
	.align		4
.L_48:
        /*0124*/ 	.word	index@(_Z18UpdateSolutiontoA1PiP7FEMElemP7FEMNodePd)
        /*0128*/ 	.word	0x00000018


	//----- nvinfo : EIATTR_MIN_STACK_SIZE
	.align		4
.L_49:
        /*012c*/ 	.byte	0x04, 0x12
        /*012e*/ 	.short	(.L_51 - .L_50)
	.align		4
.L_50:
        /*0130*/ 	.word	index@(_Z21ElmRHSContriCalculatePiP7FEMElemP7FEMNode)
        /*0134*/ 	.word	0x00000000


	//----- nvinfo : EIATTR_MIN_STACK_SIZE
	.align		4
.L_51:
        /*0138*/ 	.byte	0x04, 0x12
        /*013a*/ 	.short	(.L_53 - .L_52)
	.align		4
.L_52:
        /*013c*/ 	.word	index@(_Z25SumNodeRHSContriCalculatePiP7FEMElemP7FEMNode)
        /*0140*/ 	.word	0x00000000


	//----- nvinfo : EIATTR_MIN_STACK_SIZE
	.align		4
.L_53:
        /*0144*/ 	.byte	0x04, 0x12
        /*0146*/ 	.short	(.L_55 - .L_54)
	.align		4
.L_54:
        /*0148*/ 	.word	index@(_Z23SumNeiborJsSumCalculatePiP7FEMElemP7FEMNode)
        /*014c*/ 	.word	0x00000000


	//----- nvinfo : EIATTR_MIN_STACK_SIZE
	.align		4
.L_55:
        /*0150*/ 	.byte	0x04, 0x12
        /*0152*/ 	.short	(.L_57 - .L_56)
	.align		4
.L_56:
        /*0154*/ 	.word	index@(_Z14JsSumCalculatePiP7FEMElemP7FEMNode)
        /*0158*/ 	.word	0x00000000


	//----- nvinfo : EIATTR_MIN_STACK_SIZE
	.align		4
.L_57:
        /*015c*/ 	.byte	0x04, 0x12
        /*015e*/ 	.short	(.L_59 - .L_58)
	.align		4
.L_58:
        /*0160*/ 	.word	index@(_Z12ApplyCurrentPdPiP7FEMElem)
        /*0164*/ 	.word	0x00000000
.L_59:


//--------------------- .nv.compat                --------------------------
	.section	.nv.compat,"",@"SHT_CUDA_COMPAT_INFO"
	.align	4
        /*0000*/ 	.byte	0x02, 0x09, 0x00, 0x00, 0x02, 0x02, 0x01, 0x00, 0x02, 0x05, 0x05, 0x00, 0x03, 0x07, 0x01, 0x01
        /*0010*/ 	.byte	0x02, 0x03, 0x00, 0x00, 0x02, 0x06, 0x01, 0x00, 0x04, 0x0b, 0x08, 0x00, 0x01, 0x00, 0x00, 0x00
        /*0020*/ 	.byte	0x00, 0x00, 0x00, 0x00


//--------------------- .nv.info._Z20Updategamma1OnDevicePiP7FEMElemP7FEMNodePd --------------------------
	.section	.nv.info._Z20Updategamma1OnDevicePiP7FEMElemP7FEMNodePd,"",@"SHT_CUDA_INFO"
	.sectionflags	@""
	.align	4


	//----- nvinfo : EIATTR_CUDA_API_VERSION
	.align		4
        /*0000*/ 	.byte	0x04, 0x37
        /*0002*/ 	.short	(.L_61 - .L_60)
.L_60:
        /*0004*/ 	.word	0x00000082


	//----- nvinfo : EIATTR_KPARAM_INFO
	.align		4
.L_61:
        /*0008*/ 	.byte	0x04, 0x17
        /*000a*/ 	.short	(.L_63 - .L_62)
.L_62:
        /*000c*/ 	.word	0x00000000
        /*0010*/ 	.short	0x0003
        /*0012*/ 	.short	0x0018
        /*0014*/ 	.byte	0x00, 0xf5, 0x21, 0x00


	//----- nvinfo : EIATTR_KPARAM_INFO
	.align		4
.L_63:
        /*0018*/ 	.byte	0x04, 0x17
        /*001a*/ 	.short	(.L_65 - .L_64)
.L_64:
        /*001c*/ 	.word	0x00000000
        /*0020*/ 	.short	0x0002
        /*0022*/ 	.short	0x0010
        /*0024*/ 	.byte	0x00, 0xf5, 0x21, 0x00


	//----- nvinfo : EIATTR_KPARAM_INFO
	.align		4
.L_65:
        /*0028*/ 	.byte	0x04, 0x17
        /*002a*/ 	.short	(.L_67 - .L_66)
.L_66:
        /*002c*/ 	.word	0x00000000
        /*0030*/ 	.short	0x0001
        /*0032*/ 	.short	0x0008
        /*0034*/ 	.byte	0x00, 0xf5, 0x21, 0x00


	//----- nvinfo : EIATTR_KPARAM_INFO
	.align		4
.L_67:
        /*0038*/ 	.byte	0x04, 0x17
        /*003a*/ 	.short	(.L_69 - .L_68)
.L_68:
        /*003c*/ 	.word	0x00000000
        /*0040*/ 	.short	0x0000
        /*0042*/ 	.short	0x0000
        /*0044*/ 	.byte	0x00, 0xf5, 0x21, 0x00


	//----- nvinfo : EIATTR_SPARSE_MMA_MASK
	.align		4
.L_69:
        /*0048*/ 	.byte	0x03, 0x50
        /*004a*/ 	.short	0x0000


	//----- nvinfo : EIATTR_MAXREG_COUNT
	.align		4
        /*004c*/ 	.byte	0x03, 0x1b
        /*004e*/ 	.short	0x00ff


	//----- nvinfo : EIATTR_MERCURY_ISA_VERSION
	.align		4
        /*0050*/ 	.byte	0x03, 0x5f
        /*0052*/ 	.short	0x0101


	//----- nvinfo : EIATTR_VRC_CTA_INIT_COUNT
	.align		4
        /*0054*/ 	.byte	0x02, 0x4a
	.zero		1
	.zero		1


	//----- nvinfo : EIATTR_EXIT_INSTR_OFFSETS
	.align		4
        /*0058*/ 	.byte	0x04, 0x1c
        /*005a*/ 	.short	(.L_71 - .L_70)


	//   ....[0]....
.L_70:
        /*005c*/ 	.word	0x00000090


	//   ....[1]....
        /*0060*/ 	.word	0x00000ec0


	//   ....[2]....
        /*0064*/ 	.word	0x00000f60


	//----- nvinfo : EIATTR_CRS_STACK_SIZE
	.align		4
.L_71:
        /*0068*/ 	.byte	0x04, 0x1e
        /*006a*/ 	.short	(.L_73 - .L_72)
.L_72:
        /*006c*/ 	.word	0x00000000


	//----- nvinfo : EIATTR_CBANK_PARAM_SIZE
	.align		4
.L_73:
        /*0070*/ 	.byte	0x03, 0x19
        /*0072*/ 	.short	0x0020


	//----- nvinfo : EIATTR_PARAM_CBANK
	.align		4
        /*0074*/ 	.byte	0x04, 0x0a
        /*0076*/ 	.short	(.L_75 - .L_74)
	.align		4
.L_74:
        /*0078*/ 	.word	index@(.nv.constant0._Z20Updategamma1OnDevicePiP7FEMElemP7FEMNodePd)
        /*007c*/ 	.short	0x0380
        /*007e*/ 	.short	0x0020


	//----- nvinfo : EIATTR_SW_WAR
	.align		4
.L_75:
        /*0080*/ 	.byte	0x04, 0x36
        /*0082*/ 	.short	(.L_77 - .L_76)
.L_76:
        /*0084*/ 	.word	0x00000008
.L_77:


//--------------------- .nv.info._Z8UpdateVePiP7FEMElemP7FEMNode --------------------------
	.section	.nv.info._Z8UpdateVePiP7FEMElemP7FEMNode,"",@"SHT_CUDA_INFO"
	.sectionflags	@""
	.align	4


	//----- nvinfo : EIATTR_CUDA_API_VERSION
	.align		4
        /*0000*/ 	.byte	0x04, 0x37
        /*0002*/ 	.short	(.L_79 - .L_78)
.L_78:
        /*0004*/ 	.word	0x00000082


	//----- nvinfo : EIATTR_KPARAM_INFO
	.align		4
.L_79:
        /*0008*/ 	.byte	0x04, 0x17
        /*000a*/ 	.short	(.L_81 - .L_80)
.L_80:
        /*000c*/ 	.word	0x00000000
        /*0010*/ 	.short	0x0002
        /*0012*/ 	.short	0x0010
        /*0014*/ 	.byte	0x00, 0xf5, 0x21, 0x00


	//----- nvinfo : EIATTR_KPARAM_INFO
	.align		4
.L_81:
        /*0018*/ 	.byte	0x04, 0x17
        /*001a*/ 	.short	(.L_83 - .L_82)
.L_82:
        /*001c*/ 	.word	0x00000000
        /*0020*/ 	.short	0x0001
        /*0022*/ 	.short	0x0008
        /*0024*/ 	.byte	0x00, 0xf5, 0x21, 0x00


	//----- nvinfo : EIATTR_KPARAM_INFO
	.align		4
.L_83:
        /*0028*/ 	.byte	0x04, 0x17
        /*002a*/ 	.short	(.L_85 - .L_84)
.L_84:
        /*002c*/ 	.word	0x00000000
        /*0030*/ 	.short	0x0000
        /*0032*/ 	.short	0x0000
        /*0034*/ 	.byte	0x00, 0xf5, 0x21, 0x00


	//----- nvinfo : EIATTR_SPARSE_MMA_MASK
	.align		4
.L_85:
        /*0038*/ 	.byte	0x03, 0x50
        /*003a*/ 	.short	0x0000


	//----- nvinfo : EIATTR_MAXREG_COUNT
	.align		4
        /*003c*/ 	.byte	0x03, 0x1b
        /*003e*/ 	.short	0x00ff


	//----- nvinfo : EIATTR_MERCURY_ISA_VERSION
	.align		4
        /*0040*/ 	.byte	0x03, 0x5f
        /*0042*/ 	.short	0x0101


	//----- nvinfo : EIATTR_VRC_CTA_INIT_COUNT
	.align		4
        /*0044*/ 	.byte	0x02, 0x4a
	.zero		1
	.zero		1


	//----- nvinfo : EIATTR_EXIT_INSTR_OFFSETS
	.align		4
        /*0048*/ 	.byte	0x04, 0x1c
        /*004a*/ 	.short	(.L_87 - .L_86)


	//   ....[0]....
.L_86:
        /*004c*/ 	.word	0x00000010


	//----- nvinfo : EIATTR_CBANK_PARAM_SIZE
	.align		4
.L_87:
        /*0050*/ 	.byte	0x03, 0x19
        /*0052*/ 	.short	0x0018


	//----- nvinfo : EIATTR_PARAM_CBANK
	.align		4
        /*0054*/ 	.byte	0x04, 0x0a
        /*0056*/ 	.short	(.L_89 - .L_88)
	.align		4
.L_88:
        /*0058*/ 	.word	index@(.nv.constant0._Z8UpdateVePiP7FEMElemP7FEMNode)
        /*005c*/ 	.short	0x0380
        /*005e*/ 	.short	0x0018


	//----- nvinfo : EIATTR_SW_WAR
	.align		4
.L_89:
        /*0060*/ 	.byte	0x04, 0x36
        /*0062*/ 	.short	(.L_91 - .L_90)
.L_90:
        /*0064*/ 	.word	0x00000008
.L_91:


//--------------------- .nv.info._Z10CopyA1ToA0PiP7FEMElemP7FEMNode --------------------------
	.section	.nv.info._Z10CopyA1ToA0PiP7FEMElemP7FEMNode,"",@"SHT_CUDA_INFO"
	.sectionflags	@""
	.align	4


	//----- nvinfo : EIATTR_CUDA_API_VERSION
	.align		4
        /*0000*/ 	.byte	0x04, 0x37
        /*0002*/ 	.short	(.L_93 - .L_92)
.L_92:
        /*0004*/ 	.word	0x00000082


	//----- nvinfo : EIATTR_KPARAM_INFO
	.align		4
.L_93:
        /*0008*/ 	.byte	0x04, 0x17
        /*000a*/ 	.short	(.L_95 - .L_94)
.L_94:
        /*000c*/ 	.word	0x00000000
        /*0010*/ 	.short	0x0002
        /*0012*/ 	.short	0x0010
        /*0014*/ 	.byte	0x00, 0xf5, 0x21, 0x00


	//----- nvinfo : EIATTR_KPARAM_INFO
	.align		4
.L_95:
        /*0018*/ 	.byte	0x04, 0x17
        /*001a*/ 	.short	(.L_97 - .L_96)
.L_96:
        /*001c*/ 	.word	0x00000000
        /*0020*/ 	.short	0x0001
        /*0022*/ 	.short	0x0008
        /*0024*/ 	.byte	0x00, 0xf5, 0x21, 0x00


	//----- nvinfo : EIATTR_KPARAM_INFO
	.align		4
.L_97:
        /*0028*/ 	.byte	0x04, 0x17
        /*002a*/ 	.short	(.L_99 - .L_98)
.L_98:
        /*002c*/ 	.word	0x00000000
        /*0030*/ 	.short	0x0000
        /*0032*/ 	.short	0x0000
        /*0034*/ 	.byte	0x00, 0xf5, 0x21, 0x00


	//----- nvinfo : EIATTR_SPARSE_MMA_MASK
	.align		4
.L_99:
        /*0038*/ 	.byte	0x03, 0x50
        /*003a*/ 	.short	0x0000


	//----- nvinfo : EIATTR_MAXREG_COUNT
	.align		4
        /*003c*/ 	.byte	0x03, 0x1b
        /*003e*/ 	.short	0x00ff


	//----- nvinfo : EIATTR_MERCURY_ISA_VERSION
	.align		4
        /*0040*/ 	.byte	0x03, 0x5f
        /*0042*/ 	.short	0x0101


	//----- nvinfo : EIATTR_VRC_CTA_INIT_COUNT
	.align		4
        /*0044*/ 	.byte	0x02, 0x4a
	.zero		1
	.zero		1


	//----- nvinfo : EIATTR_EXIT_INSTR_OFFSETS
	.align		4
        /*0048*/ 	.byte	0x04, 0x1c
        /*004a*/ 	.short	(.L_101 - .L_100)


	//   ....[0]....
.L_100:
        /*004c*/ 	.word	0x00000090


	//   ....[1]....
        /*0050*/ 	.word	0x000000e0


	//----- nvinfo : EIATTR_CBANK_PARAM_SIZE
	.align		4
.L_101:
        /*0054*/ 	.byte	0x03, 0x19
        /*0056*/ 	.short	0x0018


	//----- nvinfo : EIATTR_PARAM_CBANK
	.align		4
        /*0058*/ 	.byte	0x04, 0x0a
        /*005a*/ 	.short	(.L_103 - .L_102)
	.align		4
.L_102:
        /*005c*/ 	.word	index@(.nv.constant0._Z10CopyA1ToA0PiP7FEMElemP7FEMNode)
        /*0060*/ 	.short	0x0380
        /*0062*/ 	.short	0x0018


	//----- nvinfo : EIATTR_SW_WAR
	.align		4
.L_103:
        /*0064*/ 	.byte	0x04, 0x36
        /*0066*/ 	.short	(.L_105 - .L_104)
.L_104:
        /*0068*/ 	.word	0x00000008
.L_105:


//--------------------- .nv.info._Z18UpdateSolutiontoA1PiP7FEMElemP7FEMNodePd --------------------------
	.section	.nv.info._Z18UpdateSolutiontoA1PiP7FEMElemP7FEMNodePd,"",@"SHT_CUDA_INFO"
	.sectionflags	@""
	.align	4


	//----- nvinfo : EIATTR_CUDA_API_VERSION
	.align		4
        /*0000*/ 	.byte	0x04, 0x37
        /*0002*/ 	.short	(.L_107 - .L_106)
.L_106:
        /*0004*/ 	.word	0x00000082


	//----- nvinfo : EIATTR_KPARAM_INFO
	.align		4
.L_107:
        /*0008*/ 	.byte	0x04, 0x17
        /*000a*/ 	.short	(.L_109 - .L_108)
.L_108:
        /*000c*/ 	.word	0x00000000
        /*0010*/ 	.short	0x0003
        /*0012*/ 	.short	0x0018
        /*0014*/ 	.byte	0x00, 0xf5, 0x21, 0x00


	//----- nvinfo : EIATTR_KPARAM_INFO
	.align		4
.L_109:
        /*0018*/ 	.byte	0x04, 0x17
        /*001a*/ 	.short	(.L_111 - .L_110)
.L_110:
        /*001c*/ 	.word	0x00000000
        /*0020*/ 	.short	0x0002
        /*0022*/ 	.short	0x0010
        /*0024*/ 	.byte	0x00, 0xf5, 0x21, 0x00


	//----- nvinfo : EIATTR_KPARAM_INFO
	.align		4
.L_111:
        /*0028*/ 	.byte	0x04, 0x17
        /*002a*/ 	.short	(.L_113 - .L_112)
.L_112:
        /*002c*/ 	.word	0x00000000
        /*0030*/ 	.short	0x0001
        /*0032*/ 	.short	0x0008
        /*0034*/ 	.byte	0x00, 0xf5, 0x21, 0x00


	//----- nvinfo : EIATTR_KPARAM_INFO
	.align		4
.L_113:
        /*0038*/ 	.byte	0x04, 0x17
        /*003a*/ 	.short	(.L_115 - .L_114)
.L_114:
        /*003c*/ 	.word	0x00000000
        /*0040*/ 	.short	0x0000
        /*0042*/ 	.short	0x0000
        /*0044*/ 	.byte	0x00, 0xf5, 0x21, 0x00


	//----- nvinfo : EIATTR_SPARSE_MMA_MASK
	.align		4
.L_115:
        /*0048*/ 	.byte	0x03, 0x50
        /*004a*/ 	.short	0x0000


	//----- nvinfo : EIATTR_MAXREG_COUNT
	.align		4
        /*004c*/ 	.byte	0x03, 0x1b
        /*004e*/ 	.short	0x00ff


	//----- nvinfo : EIATTR_MERCURY_ISA_VERSION
	.align		4
        /*0050*/ 	.byte	0x03, 0x5f
        /*0052*/ 	.short	0x0101


	//----- nvinfo : EIATTR_VRC_CTA_INIT_COUNT
	.align		4
        /*0054*/ 	.byte	0x02, 0x4a
	.zero		1
	.zero		1


	//----- nvinfo : EIATTR_EXIT_INSTR_OFFSETS
	.align		4
        /*0058*/ 	.byte	0x04, 0x1c
        /*005a*/ 	.short	(.L_117 - .L_116)


	//   ....[0]....
.L_116:
        /*005c*/ 	.word	0x000000a0


	//   ....[1]....
        /*0060*/ 	.word	0x00000110


	//   ....[2]....
        /*0064*/ 	.word	0x00003540


	//----- nvinfo : EIATTR_CRS_STACK_SIZE
	.align		4
.L_117:
        /*0068*/ 	.byte	0x04, 0x1e
        /*006a*/ 	.short	(.L_119 - .L_118)
.L_118:
        /*006c*/ 	.word	0x00000000


	//----- nvinfo : EIATTR_CBANK_PARAM_SIZE
	.align		4
.L_119:
        /*0070*/ 	.byte	0x03, 0x19
        /*0072*/ 	.short	0x0020


	//----- nvinfo : EIATTR_PARAM_CBANK
	.align		4
        /*0074*/ 	.byte	0x04, 0x0a
        /*0076*/ 	.short	(.L_121 - .L_120)
	.align		4
.L_120:
        /*0078*/ 	.word	index@(.nv.constant0._Z18UpdateSolutiontoA1PiP7FEMElemP7FEMNodePd)
        /*007c*/ 	.short	0x0380
        /*007e*/ 	.short	0x0020


	//----- nvinfo : EIATTR_SW_WAR
	.align		4
.L_121:
        /*0080*/ 	.byte	0x04, 0x36
        /*0082*/ 	.short	(.L_123 - .L_122)
.L_122:
        /*0084*/ 	.word	0x00000008
.L_123:


//--------------------- .nv.info._Z21ElmRHSContriCalculatePiP7FEMElemP7FEMNode --------------------------
	.section	.nv.info._Z21ElmRHSContriCalculatePiP7FEMElemP7FEMNode,"",@"SHT_CUDA_INFO"
	.sectionflags	@""
	.align	4


	//----- nvinfo : EIATTR_CUDA_API_VERSION
	.align		4
        /*0000*/ 	.byte	0x04, 0x37
        /*0002*/ 	.short	(.L_125 - .L_124)
.L_124:
        /*0004*/ 	.word	0x00000082


	//----- nvinfo : EIATTR_KPARAM_INFO
	.align		4
.L_125:
        /*0008*/ 	.byte	0x04, 0x17
        /*000a*/ 	.short	(.L_127 - .L_126)
.L_126:
        /*000c*/ 	.word	0x00000000
        /*0010*/ 	.short	0x0002
        /*0012*/ 	.short	0x0010
        /*0014*/ 	.byte	0x00, 0xf5, 0x21, 0x00


	//----- nvinfo : EIATTR_KPARAM_INFO
	.align		4
.L_127:
        /*0018*/ 	.byte	0x04, 0x17
        /*001a*/ 	.short	(.L_129 - .L_128)
.L_128:
        /*001c*/ 	.word	0x00000000
        /*0020*/ 	.short	0x0001
        /*0022*/ 	.short	0x0008
        /*0024*/ 	.byte	0x00, 0xf5, 0x21, 0x00


	//----- nvinfo : EIATTR_KPARAM_INFO
	.align		4
.L_129:
        /*0028*/ 	.byte	0x04, 0x17
        /*002a*/ 	.short	(.L_131 - .L_130)
.L_130:
        /*002c*/ 	.word	0x00000000
        /*0030*/ 	.short	0x0000
        /*0032*/ 	.short	0x0000
        /*0034*/ 	.byte	0x00, 0xf5, 0x21, 0x00


	//----- nvinfo : EIATTR_SPARSE_MMA_MASK
	.align		4
.L_131:
        /*0038*/ 	.byte	0x03, 0x50
        /*003a*/ 	.short	0x0000


	//----- nvinfo : EIATTR_MAXREG_COUNT
	.align		4
        /*003c*/ 	.byte	0x03, 0x1b
        /*003e*/ 	.short	0x00ff


	//----- nvinfo : EIATTR_MERCURY_ISA_VERSION
	.align		4
        /*0040*/ 	.byte	0x03, 0x5f
        /*0042*/ 	.short	0x0101


	//----- nvinfo : EIATTR_VRC_CTA_INIT_COUNT
	.align		4
        /*0044*/ 	.byte	0x02, 0x4a
	.zero		1
	.zero		1


	//----- nvinfo : EIATTR_EXIT_INSTR_OFFSETS
	.align		4
        /*0048*/ 	.byte	0x04, 0x1c
        /*004a*/ 	.short	(.L_133 - .L_132)


	//   ....[0]....
.L_132:
        /*004c*/ 	.word	0x00000090


	//   ....[1]....
        /*0050*/ 	.word	0x000003e0


	//----- nvinfo : EIATTR_CBANK_PARAM_SIZE
	.align		4
.L_133:
        /*0054*/ 	.byte	0x03, 0x19
        /*0056*/ 	.short	0x0018


	//----- nvinfo : EIATTR_PARAM_CBANK
	.align		4
        /*0058*/ 	.byte	0x04, 0x0a
        /*005a*/ 	.short	(.L_135 - .L_134)
	.align		4
.L_134:
        /*005c*/ 	.word	index@(.nv.constant0._Z21ElmRHSContriCalculatePiP7FEMElemP7FEMNode)
        /*0060*/ 	.short	0x0380
        /*0062*/ 	.short	0x0018


	//----- nvinfo : EIATTR_SW_WAR
	.align		4
.L_135:
        /*0064*/ 	.byte	0x04, 0x36
        /*0066*/ 	.short	(.L_137 - .L_136)
.L_136:
        /*0068*/ 	.word	0x00000008
.L_137:


//--------------------- .nv.info._Z25SumNodeRHSContriCalculatePiP7FEMElemP7FEMNode --------------------------
	.section	.nv.info._Z25SumNodeRHSContriCalculatePiP7FEMElemP7FEMNode,"",@"SHT_CUDA_INFO"
	.sectionflags	@""
	.align	4


	//----- nvinfo : EIATTR_CUDA_API_VERSION
	.align		4
        /*0000*/ 	.byte	0x04, 0x37
        /*0002*/ 	.short	(.L_139 - .L_138)
.L_138:
        /*0004*/ 	.word	0x00000082


	//----- nvinfo : EIATTR_KPARAM_INFO
	.align		4
.L_139:
        /*0008*/ 	.byte	0x04, 0x17
        /*000a*/ 	.short	(.L_141 - .L_140)
.L_140:
        /*000c*/ 	.word	0x00000000
        /*0010*/ 	.short	0x0002
        /*0012*/ 	.short	0x0010
        /*0014*/ 	.byte	0x00, 0xf5, 0x21, 0x00


	//----- nvinfo : EIATTR_KPARAM_INFO
	.align		4
.L_141:
        /*0018*/ 	.byte	0x04, 0x17
        /*001a*/ 	.short	(.L_143 - .L_142)
.L_142:
        /*001c*/ 	.word	0x00000000
        /*0020*/ 	.short	0x0001
        /*0022*/ 	.short	0x0008
        /*0024*/ 	.byte	0x00, 0xf5, 0x21, 0x00


	//----- nvinfo : EIATTR_KPARAM_INFO
	.align		4
.L_143:
        /*0028*/ 	.byte	0x04, 0x17
        /*002a*/ 	.short	(.L_145 - .L_144)
.L_144:
        /*002c*/ 	.word	0x00000000
        /*0030*/ 	.short	0x0000
        /*0032*/ 	.short	0x0000
        /*0034*/ 	.byte	0x00, 0xf5, 0x21, 0x00


	//----- nvinfo : EIATTR_SPARSE_MMA_MASK
	.align		4
.L_145:
        /*0038*/ 	.byte	0x03, 0x50
        /*003a*/ 	.short	0x0000


	//----- nvinfo : EIATTR_MAXREG_COUNT
	.align		4
        /*003c*/ 	.byte	0x03, 0x1b
        /*003e*/ 	.short	0x00ff


	//----- nvinfo : EIATTR_MERCURY_ISA_VERSION
	.align		4
        /*0040*/ 	.byte	0x03, 0x5f
        /*0042*/ 	.short	0x0101


	//----- nvinfo : EIATTR_VRC_CTA_INIT_COUNT
	.align		4
        /*0044*/ 	.byte	0x02, 0x4a
	.zero		1
	.zero		1


	//----- nvinfo : EIATTR_EXIT_INSTR_OFFSETS
	.align		4
        /*0048*/ 	.byte	0x04, 0x1c
        /*004a*/ 	.short	(.L_147 - .L_146)


	//   ....[0]....
.L_146:
        /*004c*/ 	.word	0x00000090


	//   ....[1]....
        /*0050*/ 	.word	0x000000f0


	//   ....[2]....
        /*0054*/ 	.word	0x00000230


	//----- nvinfo : EIATTR_CRS_STACK_SIZE
	.align		4
.L_147:
        /*0058*/ 	.byte	0x04, 0x1e
        /*005a*/ 	.short	(.L_149 - .L_148)
.L_148:
        /*005c*/ 	.word	0x00000000


	//----- nvinfo : EIATTR_CBANK_PARAM_SIZE
	.align		4
.L_149:
        /*0060*/ 	.byte	0x03, 0x19
        /*0062*/ 	.short	0x0018


	//----- nvinfo : EIATTR_PARAM_CBANK
	.align		4
        /*0064*/ 	.byte	0x04, 0x0a
        /*0066*/ 	.short	(.L_151 - .L_150)
	.align		4
.L_150:
        /*0068*/ 	.word	index@(.nv.constant0._Z25SumNodeRHSContriCalculatePiP7FEMElemP7FEMNode)
        /*006c*/ 	.short	0x0380
        /*006e*/ 	.short	0x0018


	//----- nvinfo : EIATTR_SW_WAR
	.align		4
.L_151:
        /*0070*/ 	.byte	0x04, 0x36
        /*0072*/ 	.short	(.L_153 - .L_152)
.L_152:
        /*0074*/ 	.word	0x00000008
.L_153:


//--------------------- .nv.info._Z23SumNeiborJsSumCalculatePiP7FEMElemP7FEMNode --------------------------
	.section	.nv.info._Z23SumNeiborJsSumCalculatePiP7FEMElemP7FEMNode,"",@"SHT_CUDA_INFO"
	.sectionflags	@""
	.align	4


	//----- nvinfo : EIATTR_CUDA_API_VERSION
	.align		4
        /*0000*/ 	.byte	0x04, 0x37
        /*0002*/ 	.short	(.L_155 - .L_154)
.L_154:
        /*0004*/ 	.word	0x00000082


	//----- nvinfo : EIATTR_KPARAM_INFO
	.align		4
.L_155:
        /*0008*/ 	.byte	0x04, 0x17
        /*000a*/ 	.short	(.L_157 - .L_156)
.L_156:
        /*000c*/ 	.word	0x00000000
        /*0010*/ 	.short	0x0002
        /*0012*/ 	.short	0x0010
        /*0014*/ 	.byte	0x00, 0xf5, 0x21, 0x00


	//----- nvinfo : EIATTR_KPARAM_INFO
	.align		4
.L_157:
        /*0018*/ 	.byte	0x04, 0x17
        /*001a*/ 	.short	(.L_159 - .L_158)
.L_158:
        /*001c*/ 	.word	0x00000000
        /*0020*/ 	.short	0x0001
        /*0022*/ 	.short	0x0008
        /*0024*/ 	.byte	0x00, 0xf5, 0x21, 0x00


	//----- nvinfo : EIATTR_KPARAM_INFO
	.align		4
.L_159:
        /*0028*/ 	.byte	0x04, 0x17
        /*002a*/ 	.short	(.L_161 - .L_160)
.L_160:
        /*002c*/ 	.word	0x00000000
        /*0030*/ 	.short	0x0000
        /*0032*/ 	.short	0x0000
        /*0034*/ 	.byte	0x00, 0xf5, 0x21, 0x00


	//----- nvinfo : EIATTR_SPARSE_MMA_MASK
	.align		4
.L_161:
        /*0038*/ 	.byte	0x03, 0x50
        /*003a*/ 	.short	0x0000


	//----- nvinfo : EIATTR_MAXREG_COUNT
	.align		4
        /*003c*/ 	.byte	0x03, 0x1b
        /*003e*/ 	.short	0x00ff


	//----- nvinfo : EIATTR_MERCURY_ISA_VERSION
	.align		4
        /*0040*/ 	.byte	0x03, 0x5f
        /*0042*/ 	.short	0x0101


	//----- nvinfo : EIATTR_VRC_CTA_INIT_COUNT
	.align		4
        /*0044*/ 	.byte	0x02, 0x4a
	.zero		1
	.zero		1


	//----- nvinfo : EIATTR_EXIT_INSTR_OFFSETS
	.align		4
        /*0048*/ 	.byte	0x04, 0x1c
        /*004a*/ 	.short	(.L_163 - .L_162)


	//   ....[0]....
.L_162:
        /*004c*/ 	.word	0x00000090


	//   ....[1]....
        /*0050*/ 	.word	0x000000f0


	//   ....[2]....
        /*0054*/ 	.word	0x000001e0


	//----- nvinfo : EIATTR_CRS_STACK_SIZE
	.align		4
.L_163:
        /*0058*/ 	.byte	0x04, 0x1e
        /*005a*/ 	.short	(.L_165 - .L_164)
.L_164:
        /*005c*/ 	.word	0x00000000


	//----- nvinfo : EIATTR_CBANK_PARAM_SIZE
	.align		4
.L_165:
        /*0060*/ 	.byte	0x03, 0x19
        /*0062*/ 	.short	0x0018


	//----- nvinfo : EIATTR_PARAM_CBANK
	.align		4
        /*0064*/ 	.byte	0x04, 0x0a
        /*0066*/ 	.short	(.L_167 - .L_166)
	.align		4
.L_166:
        /*0068*/ 	.word	index@(.nv.constant0._Z23SumNeiborJsSumCalculatePiP7FEMElemP7FEMNode)
        /*006c*/ 	.short	0x0380
        /*006e*/ 	.short	0x0018


	//----- nvinfo : EIATTR_SW_WAR
	.align		4
.L_167:
        /*0070*/ 	.byte	0x04, 0x36
        /*0072*/ 	.short	(.L_169 - .L_168)
.L_168:
        /*0074*/ 	.word	0x00000008
.L_169:


//--------------------- .nv.info._Z14JsSumCalculatePiP7FEMElemP7FEMNode --------------------------
	.section	.nv.info._Z14JsSumCalculatePiP7FEMElemP7FEMNode,"",@"SHT_CUDA_INFO"
	.sectionflags	@""
	.align	4


	//----- nvinfo : EIATTR_CUDA_API_VERSION
	.align		4
        /*0000*/ 	.byte	0x04, 0x37
        /*0002*/ 	.short	(.L_171 - .L_170)
.L_170:
        /*0004*/ 	.word	0x00000082


	//----- nvinfo : EIATTR_KPARAM_INFO
	.align		4
.L_171:
        /*0008*/ 	.byte	0x04, 0x17
        /*000a*/ 	.short	(.L_173 - .L_172)
.L_172:
        /*000c*/ 	.word	0x00000000
        /*0010*/ 	.short	0x0002
        /*0012*/ 	.short	0x0010
        /*0014*/ 	.byte	0x00, 0xf5, 0x21, 0x00


	//----- nvinfo : EIATTR_KPARAM_INFO
	.align		4
.L_173:
        /*0018*/ 	.byte	0x04, 0x17
        /*001a*/ 	.short	(.L_175 - .L_174)
.L_174:
        /*001c*/ 	.word	0x00000000
        /*0020*/ 	.short	0x0001
        /*0022*/ 	.short	0x0008
        /*0024*/ 	.byte	0x00, 0xf5, 0x21, 0x00


	//----- nvinfo : EIATTR_KPARAM_INFO
	.align		4
.L_175:
        /*0028*/ 	.byte	0x04, 0x17
        /*002a*/ 	.short	(.L_177 - .L_176)
.L_176:
        /*002c*/ 	.word	0x00000000
        /*0030*/ 	.short	0x0000
        /*0032*/ 	.short	0x0000
        /*0034*/ 	.byte	0x00, 0xf5, 0x21, 0x00


	//----- nvinfo : EIATTR_SPARSE_MMA_MASK
	.align		4
.L_177:
        /*0038*/ 	.byte	0x03, 0x50
        /*003a*/ 	.short	0x0000


	//----- nvinfo : EIATTR_MAXREG_COUNT
	.align		4
        /*003c*/ 	.byte	0x03, 0x1b
        /*003e*/ 	.short	0x00ff


	//----- nvinfo : EIATTR_MERCURY_ISA_VERSION
	.align		4
        /*0040*/ 	.byte	0x03, 0x5f
        /*0042*/ 	.short	0x0101


	//----- nvinfo : EIATTR_VRC_CTA_INIT_COUNT
	.align		4
        /*0044*/ 	.byte	0x02, 0x4a
	.zero		1
	.zero		1


	//----- nvinfo : EIATTR_EXIT_INSTR_OFFSETS
	.align		4
        /*0048*/ 	.byte	0x04, 0x1c
        /*004a*/ 	.short	(.L_179 - .L_178)


	//   ....[0]....
.L_178:
        /*004c*/ 	.word	0x00000090


	//   ....[1]....
        /*0050*/ 	.word	0x000000f0


	//   ....[2]....
        /*0054*/ 	.word	0x00000370


	//----- nvinfo : EIATTR_CRS_STACK_SIZE
	.align		4
.L_179:
        /*0058*/ 	.byte	0x04, 0x1e
        /*005a*/ 	.short	(.L_181 - .L_180)
.L_180:
        /*005c*/ 	.word	0x00000000


	//----- nvinfo : EIATTR_CBANK_PARAM_SIZE
	.align		4
.L_181:
        /*0060*/ 	.byte	0x03, 0x19
        /*0062*/ 	.short	0x0018


	//----- nvinfo : EIATTR_PARAM_CBANK
	.align		4
        /*0064*/ 	.byte	0x04, 0x0a
        /*0066*/ 	.short	(.L_183 - .L_182)
	.align		4
.L_182:
        /*0068*/ 	.word	index@(.nv.constant0._Z14JsSumCalculatePiP7FEMElemP7FEMNode)
        /*006c*/ 	.short	0x0380
        /*006e*/ 	.short	0x0018


	//----- nvinfo : EIATTR_SW_WAR
	.align		4
.L_183:
        /*0070*/ 	.byte	0x04, 0x36
        /*0072*/ 	.short	(.L_185 - .L_184)
.L_184:
        /*0074*/ 	.word	0x00000008
.L_185:


//--------------------- .nv.info._Z12ApplyCurrentPdPiP7FEMElem --------------------------
	.section	.nv.info._Z12ApplyCurrentPdPiP7FEMElem,"",@"SHT_CUDA_INFO"
	.sectionflags	@""
	.align	4


	//----- nvinfo : EIATTR_CUDA_API_VERSION
	.align		4
        /*0000*/ 	.byte	0x04, 0x37
        /*0002*/ 	.short	(.L_187 - .L_186)
.L_186:
        /*0004*/ 	.word	0x00000082


	//----- nvinfo : EIATTR_KPARAM_INFO
	.align		4
.L_187:
        /*0008*/ 	.byte	0x04, 0x17
        /*000a*/ 	.short	(.L_189 - .L_188)
.L_188:
        /*000c*/ 	.word	0x00000000
        /*0010*/ 	.short	0x0002
        /*0012*/ 	.short	0x0010
        /*0014*/ 	.byte	0x00, 0xf5, 0x21, 0x00


	//----- nvinfo : EIATTR_KPARAM_INFO
	.align		4
.L_189:
        /*0018*/ 	.byte	0x04, 0x17
        /*001a*/ 	.short	(.L_191 - .L_190)
.L_190:
        /*001c*/ 	.word	0x00000000
        /*0020*/ 	.short	0x0001
        /*0022*/ 	.short	0x0008
        /*0024*/ 	.byte	0x00, 0xf5, 0x21, 0x00


	//----- nvinfo : EIATTR_KPARAM_INFO
	.align		4
.L_191:
        /*0028*/ 	.byte	0x04, 0x17
        /*002a*/ 	.short	(.L_193 - .L_192)
.L_192:
        /*002c*/ 	.word	0x00000000
        /*0030*/ 	.short	0x0000
        /*0032*/ 	.short	0x0000
        /*0034*/ 	.byte	0x00, 0xf5, 0x21, 0x00


	//----- nvinfo : EIATTR_SPARSE_MMA_MASK
	.align		4
.L_193:
        /*0038*/ 	.byte	0x03, 0x50
        /*003a*/ 	.short	0x0000


	//----- nvinfo : EIATTR_MAXREG_COUNT
	.align		4
        /*003c*/ 	.byte	0x03, 0x1b
        /*003e*/ 	.short	0x00ff


	//----- nvinfo : EIATTR_MERCURY_ISA_VERSION
	.align		4
        /*0040*/ 	.byte	0x03, 0x5f
        /*0042*/ 	.short	0x0101


	//----- nvinfo : EIATTR_VRC_CTA_INIT_COUNT
	.align		4
        /*0044*/ 	.byte	0x02, 0x4a
	.zero		1
	.zero		1


	//----- nvinfo : EIATTR_EXIT_INSTR_OFFSETS
	.align		4
        /*0048*/ 	.byte	0x04, 0x1c
        /*004a*/ 	.short	(.L_195 - .L_194)


	//   ....[0]....
.L_194:
        /*004c*/ 	.word	0x00000090


	//   ....[1]....
        /*0050*/ 	.word	0x00000100


	//   ....[2]....
        /*0054*/ 	.word	0x00000140


	//   ....[3]....
        /*0058*/ 	.word	0x00000190


	//----- nvinfo : EIATTR_CRS_STACK_SIZE
	.align		4
.L_195:
        /*005c*/ 	.byte	0x04, 0x1e
        /*005e*/ 	.short	(.L_197 - .L_196)
.L_196:
        /*0060*/ 	.word	0x00000000


	//----- nvinfo : EIATTR_CBANK_PARAM_SIZE
	.align		4
.L_197:
        /*0064*/ 	.byte	0x03, 0x19
        /*0066*/ 	.short	0x0018


	//----- nvinfo : EIATTR_PARAM_CBANK
	.align		4
        /*0068*/ 	.byte	0x04, 0x0a
        /*006a*/ 	.short	(.L_199 - .L_198)
	.align		4
.L_198:
        /*006c*/ 	.word	index@(.nv.constant0._Z12ApplyCurrentPdPiP7FEMElem)
        /*0070*/ 	.short	0x0380
        /*0072*/ 	.short	0x0018


	//----- nvinfo : EIATTR_SW_WAR
	.align		4
.L_199:
        /*0074*/ 	.byte	0x04, 0x36
        /*0076*/ 	.short	(.L_201 - .L_200)
.L_200:
        /*0078*/ 	.word	0x00000008
.L_201:


//--------------------- .nv.callgraph             --------------------------
	.section	.nv.callgraph,"",@"SHT_CUDA_CALLGRAPH"
	.align	4
	.sectionentsize	8
	.align		4
        /*0000*/ 	.word	0x00000000
	.align		4
        /*0004*/ 	.word	0xffffffff
	.align		4
        /*0008*/ 	.word	0x00000000
	.align		4
        /*000c*/ 	.word	0xfffffffe
	.align		4
        /*0010*/ 	.word	0x00000000
	.align		4
        /*0014*/ 	.word	0xfffffffd
	.align		4
        /*0018*/ 	.word	0x00000000
	.align		4
        /*001c*/ 	.word	0xfffffffc


//--------------------- .text._Z20Updategamma1OnDevicePiP7FEMElemP7FEMNodePd --------------------------
	.section	.text._Z20Updategamma1OnDevicePiP7FEMElemP7FEMNodePd,"ax",@progbits
	.align	128
        .global         _Z20Updategamma1OnDevicePiP7FEMElemP7FEMNodePd
        .type           _Z20Updategamma1OnDevicePiP7FEMElemP7FEMNodePd,@function
        .size           _Z20Updategamma1OnDevicePiP7FEMElemP7FEMNodePd,(.L_x_125 - _Z20Updategamma1OnDevicePiP7FEMElemP7FEMNodePd)
        .other          _Z20Updategamma1OnDevicePiP7FEMElemP7FEMNodePd,@"STO_CUDA_ENTRY STV_DEFAULT"
_Z20Updategamma1OnDevicePiP7FEMElemP7FEMNodePd:
.text._Z20Updategamma1OnDevicePiP7FEMElemP7FEMNodePd:
[----:B------:R-:W-:Y:S08]  /*0000*/  LDC R1, c[0x0][0x37c] ;  /* 0x0000df00ff017b82 */ /* 0x000ff00000000800 */
[----:B------:R-:W0:Y:S01]  /*0010*/  LDC.64 R2, c[0x0][0x380] ;  /* 0x0000e000ff027b82 */ /* 0x000e220000000a00 */
[----:B------:R-:W0:Y:S02]  /*0020*/  LDCU.64 UR4, c[0x0][0x358] ;  /* 0x00006b00ff0477ac */ /* 0x000e240008000a00 */
[----:B0-----:R-:W2:Y:S05]  /*0030*/  LDG.E R2, desc[UR4][R2.64] ;  /* 0x0000000402027981 */ /* 0x001eaa000c1e1900 */
[----:B------:R-:W0:Y:S01]  /*0040*/  S2UR UR6, SR_CTAID.X ;  /* 0x00000000000679c3 */ /* 0x000e220000002500 */
[----:B------:R-:W0:Y:S07]  /*0050*/  S2R R5, SR_TID.X ;  /* 0x0000000000057919 */ /* 0x000e2e0000002100 */
[----:B------:R-:W0:Y:S02]  /*0060*/  LDC R0, c[0x0][0x360] ;  /* 0x0000d800ff007b82 */ /* 0x000e240000000800 */
[----:B0-----:R-:W-:-:S05]  /*0070*/  IMAD R5, R0, UR6, R5 ;  /* 0x0000000600057c24 */ /* 0x001fca000f8e0205 */
[----:B--2---:R-:W-:-:S13]  /*0080*/  ISETP.GE.AND P0, PT, R5, R2, PT ;  /* 0x000000020500720c */ /* 0x004fda0003f06270 */
[----:B------:R-:W-:Y:S05]  /*0090*/  @P0 EXIT ;  /* 0x000000000000094d */ /* 0x000fea0003800000 */
[----:B------:R-:W0:Y:S08]  /*00a0*/  LDC.64 R6, c[0x0][0x388] ;  /* 0x0000e200ff067b82 */ /* 0x000e300000000a00 */
[----:B------:R-:W1:Y:S01]  /*00b0*/  LDC.64 R12, c[0x0][0x390] ;  /* 0x0000e400ff0c7b82 */ /* 0x000e620000000a00 */
[----:B0-----:R-:W-:-:S05]  /*00c0*/  IMAD.WIDE R6, R5, 0xe0, R6 ;  /* 0x000000e005067825 */ /* 0x001fca00078e0206 */
[----:B------:R-:W1:Y:S04]  /*00d0*/  LDG.E R5, desc[UR4][R6.64+0x4] ;  /* 0x0000040406057981 */ /* 0x000e68000c1e1900 */
[----:B------:R0:W-:Y:S04]  /*00e0*/  STG.E.64 desc[UR4][R6.64+0x80], RZ ;  /* 0x000080ff06007986 */ /* 0x0001e8000c101b04 */
        /* <DEDUP_REMOVED lines=8> */
[----:B------:R-:W2:Y:S01]  /*0170*/  LDG.E R15, desc[UR4][R6.64+0x8] ;  /* 0x00000804060f7981 */ /* 0x000ea2000c1e1900 */
[----:B-1----:R-:W-:-:S05]  /*0180*/  IMAD.WIDE R4, R5, 0x100, R12 ;  /* 0x0000010005047825 */ /* 0x002fca00078e020c */
[----:B------:R-:W3:Y:S02]  /*0190*/  LDG.E R0, desc[UR4][R4.64+0xc8] ;  /* 0x0000c80404007981 */ /* 0x000ee4000c1e1900 */
[----:B---3--:R-:W-:-:S13]  /*01a0*/  ISETP.NE.AND P0, PT, R0, 0x1, PT ;  /* 0x000000010000780c */ /* 0x008fda0003f05270 */
[----:B------:R-:W3:Y:S04]  /*01b0*/  @P0 LDG.E.64 R2, desc[UR4][R6.64+0x38] ;  /* 0x0000380406020981 */ /* 0x000ee8000c1e1b00 */
[----:B------:R-:W4:Y:S04]  /*01c0*/  @P0 LDG.E.64 R8, desc[UR4][R6.64+0x40] ;  /* 0x0000400406080981 */ /* 0x000f28000c1e1b00 */
[----:B------:R-:W5:Y:S01]  /*01d0*/  @P0 LDG.E.64 R10, desc[UR4][R6.64+0x48] ;  /* 0x00004804060a0981 */ /* 0x000f62000c1e1b00 */
[----:B------:R-:W-:Y:S02]  /*01e0*/  CS2R R20, SRZ ;  /* 0x0000000000147805 */ /* 0x000fe4000001ff00 */
[----:B------:R-:W-:-:S02]  /*01f0*/  CS2R R18, SRZ ;  /* 0x0000000000127805 */ /* 0x000fc4000001ff00 */
[----:B------:R-:W-:Y:S01]  /*0200*/  CS2R R16, SRZ ;  /* 0x0000000000107805 */ /* 0x000fe2000001ff00 */
[----:B---3--:R-:W-:Y:S02]  /*0210*/  @P0 DADD R20, RZ, R2 ;  /* 0x00000000ff140229 */ /* 0x008fe40000000002 */
[----:B----4-:R-:W-:Y:S02]  /*0220*/  @P0 DADD R18, RZ, R8 ;  /* 0x00000000ff120229 */ /* 0x010fe40000000008 */
[----:B-----5:R-:W-:Y:S01]  /*0230*/  @P0 DADD R16, RZ, R10 ;  /* 0x00000000ff100229 */ /* 0x020fe2000000000a */
[----:B--2---:R-:W-:Y:S02]  /*0240*/  IMAD.WIDE R8, R15, 0x100, R12 ;  /* 0x000001000f087825 */ /* 0x004fe400078e020c */
[----:B------:R0:W-:Y:S04]  /*0250*/  @P0 STG.E.64 desc[UR4][R6.64+0x80], R20 ;  /* 0x0000801406000986 */ /* 0x0001e8000c101b04 */
[----:B------:R0:W-:Y:S04]  /*0260*/  @P0 STG.E.64 desc[UR4][R6.64+0x88], R18 ;  /* 0x0000881206000986 */ /* 0x0001e8000c101b04 */
[----:B------:R0:W-:Y:S04]  /*0270*/  @P0 STG.E.64 desc[UR4][R6.64+0x90], R16 ;  /* 0x0000901006000986 */ /* 0x0001e8000c101b04 */
[----:B------:R-:W2:Y:S01]  /*0280*/  LDG.E R0, desc[UR4][R8.64+0xc8] ;  /* 0x0000c80408007981 */ /* 0x000ea2000c1e1900 */
[----:B------:R-:W-:Y:S01]  /*0290*/  BSSY.RECONVERGENT B0, `(.L_x_0) ;  /* 0x000001b000007945 */ /* 0x000fe20003800200 */
[----:B--2---:R-:W-:-:S13]  /*02a0*/  ISETP.NE.AND P0, PT, R0, 0x1, PT ;  /* 0x000000010000780c */ /* 0x004fda0003f05270 */
[----:B0-----:R-:W-:Y:S05]  /*02b0*/  @!P0 BRA `(.L_x_1) ;  /* 0x0000000000608947 */ /* 0x001fea0003800000 */
[----:B------:R-:W0:Y:S02]  /*02c0*/  LDC.64 R12, c[0x0][0x398] ;  /* 0x0000e600ff0c7b82 */ /* 0x000e240000000a00 */
[----:B0-----:R-:W2:Y:S02]  /*02d0*/  LDG.E.64 R12, desc[UR4][R12.64] ;  /* 0x000000040c0c7981 */ /* 0x001ea4000c1e1b00 */
[----:B--2---:R-:W0:Y:S01]  /*02e0*/  MUFU.RCP64H R3, R13 ;  /* 0x0000000d00037308 */ /* 0x004e220000001800 */
[----:B------:R-:W-:-:S05]  /*02f0*/  VIADD R2, R13, 0x300402 ;  /* 0x003004020d027836 */ /* 0x000fca0000000000 */
[----:B------:R-:W-:Y:S01]  /*0300*/  FSETP.GEU.AND P0, PT, |R2|, 5.8789094863358348022e-39, PT ;  /* 0x004004020200780b */ /* 0x000fe20003f0e200 */
[----:B0-----:R-:W-:-:S08]  /*0310*/  DFMA R10, -R12, R2, 1 ;  /* 0x3ff000000c0a742b */ /* 0x001fd00000000102 */
[----:B------:R-:W-:-:S08]  /*0320*/  DFMA R10, R10, R10, R10 ;  /* 0x0000000a0a0a722b */ /* 0x000fd0000000000a */
[----:B------:R-:W-:-:S08]  /*0330*/  DFMA R10, R2, R10, R2 ;  /* 0x0000000a020a722b */ /* 0x000fd00000000002 */
[----:B------:R-:W-:-:S08]  /*0340*/  DFMA R14, -R12, R10, 1 ;  /* 0x3ff000000c0e742b */ /* 0x000fd0000000010a */
[----:B------:R-:W-:Y:S01]  /*0350*/  DFMA R14, R10, R14, R10 ;  /* 0x0000000e0a0e722b */ /* 0x000fe2000000000a */
[----:B------:R-:W-:Y:S10]  /*0360*/  @P0 BRA `(.L_x_2) ;  /* 0x0000000000100947 */ /* 0x000ff40003800000 */
[----:B------:R-:W-:Y:S02]  /*0370*/  LOP3.LUT R2, R13, 0x7fffffff, RZ, 0xc0, !PT ;  /* 0x7fffffff0d027812 */ /* 0x000fe400078ec0ff */
[----:B------:R-:W-:-:S03]  /*0380*/  MOV R0, 0x3b0 ;  /* 0x000003b000007802 */ /* 0x000fc60000000f00 */
[----:B------:R-:W-:-:S07]  /*0390*/  VIADD R2, R2, 0xfff00000 ;  /* 0xfff0000002027836 */ /* 0x000fce0000000000 */
[----:B------:R-:W-:Y:S05]  /*03a0*/  CALL.REL.NOINC `($__internal_0_$__cuda_sm20_dblrcp_rn_slowpath_v3) ;  /* 0x0000000800f07944 */ /* 0x000fea0003c00000 */
.L_x_2:
[----:B------:R-:W2:Y:S04]  /*03b0*/  LDG.E.64 R2, desc[UR4][R6.64+0x50] ;  /* 0x0000500406027981 */ /* 0x000ea8000c1e1b00 */
[----:B------:R-:W3:Y:S04]  /*03c0*/  LDG.E.64 R10, desc[UR4][R6.64+0x58] ;  /* 0x00005804060a7981 */ /* 0x000ee8000c1e1b00 */
[----:B------:R-:W4:Y:S01]  /*03d0*/  LDG.E.64 R12, desc[UR4][R6.64+0x60] ;  /* 0x00006004060c7981 */ /* 0x000f22000c1e1b00 */
[-C--:B--2---:R-:W-:Y:S02]  /*03e0*/  DFMA R20, R2, R14.reuse, R20 ;  /* 0x0000000e0214722b */ /* 0x084fe40000000014 */
[----:B---3--:R-:W-:-:S05]  /*03f0*/  DFMA R18, R10, R14, R18 ;  /* 0x0000000e0a12722b */ /* 0x008fca0000000012 */
[----:B------:R0:W-:Y:S01]  /*0400*/  STG.E.64 desc[UR4][R6.64+0x80], R20 ;  /* 0x0000801406007986 */ /* 0x0001e2000c101b04 */
[----:B----4-:R-:W-:-:S03]  /*0410*/  DFMA R16, R12, R14, R16 ;  /* 0x0000000e0c10722b */ /* 0x010fc60000000010 */
[----:B------:R0:W-:Y:S04]  /*0420*/  STG.E.64 desc[UR4][R6.64+0x88], R18 ;  /* 0x0000881206007986 */ /* 0x0001e8000c101b04 */
[----:B------:R0:W-:Y:S04]  /*0430*/  STG.E.64 desc[UR4][R6.64+0x90], R16 ;  /* 0x0000901006007986 */ /* 0x0001e8000c101b04 */
.L_x_1:
[----:B------:R-:W-:Y:S05]  /*0440*/  BSYNC.RECONVERGENT B0 ;  /* 0x0000000000007941 */ /* 0x000fea0003800200 */
.L_x_0:
[----:B------:R-:W2:Y:S01]  /*0450*/  LDG.E R3, desc[UR4][R6.64+0xc] ;  /* 0x00000c0406037981 */ /* 0x000ea2000c1e1900 */
[----:B------:R-:W2:Y:S02]  /*0460*/  LDC.64 R10, c[0x0][0x390] ;  /* 0x0000e400ff0a7b82 */ /* 0x000ea40000000a00 */
[----:B--2---:R-:W-:-:S05]  /*0470*/  IMAD.WIDE R10, R3, 0x100, R10 ;  /* 0x00000100030a7825 */ /* 0x004fca00078e020a */
[----:B------:R-:W2:Y:S01]  /*0480*/  LDG.E R0, desc[UR4][R10.64+0xc8] ;  /* 0x0000c8040a007981 */ /* 0x000ea2000c1e1900 */
[----:B------:R-:W-:Y:S01]  /*0490*/  BSSY.RECONVERGENT B0, `(.L_x_3) ;  /* 0x000001b000007945 */ /* 0x000fe20003800200 */
[----:B--2---:R-:W-:-:S13]  /*04a0*/  ISETP.NE.AND P0, PT, R0, 0x1, PT ;  /* 0x000000010000780c */ /* 0x004fda0003f05270 */
[----:B------:R-:W-:Y:S05]  /*04b0*/  @!P0 BRA `(.L_x_4) ;  /* 0x0000000000608947 */ /* 0x000fea0003800000 */
[----:B------:R-:W1:Y:S02]  /*04c0*/  LDC.64 R12, c[0x0][0x398] ;  /* 0x0000e600ff0c7b82 */ /* 0x000e640000000a00 */
[----:B-1----:R-:W2:Y:S02]  /*04d0*/  LDG.E.64 R12, desc[UR4][R12.64] ;  /* 0x000000040c0c7981 */ /* 0x002ea4000c1e1b00 */
[----:B--2---:R-:W1:Y:S01]  /*04e0*/  MUFU.RCP64H R3, R13 ;  /* 0x0000000d00037308 */ /* 0x004e620000001800 */
[----:B------:R-:W-:-:S05]  /*04f0*/  VIADD R2, R13, 0x300402 ;  /* 0x003004020d027836 */ /* 0x000fca0000000000 */
[----:B------:R-:W-:Y:S01]  /*0500*/  FSETP.GEU.AND P0, PT, |R2|, 5.8789094863358348022e-39, PT ;  /* 0x004004020200780b */ /* 0x000fe20003f0e200 */
[----:B-1----:R-:W-:-:S08]  /*0510*/  DFMA R14, -R12, R2, 1 ;  /* 0x3ff000000c0e742b */ /* 0x002fd00000000102 */
        /* <DEDUP_REMOVED lines=8> */
[----:B0-----:R-:W-:Y:S05]  /*05a0*/  CALL.REL.NOINC `($__internal_0_$__cuda_sm20_dblrcp_rn_slowpath_v3) ;  /* 0x0000000800707944 */ /* 0x001fea0003c00000 */
.L_x_5:
        /* <DEDUP_REMOVED lines=9> */
.L_x_4:
[----:B------:R-:W-:Y:S05]  /*0640*/  BSYNC.RECONVERGENT B0 ;  /* 0x0000000000007941 */ /* 0x000fea0003800200 */
.L_x_3:
[----:B------:R-:W2:Y:S01]  /*0650*/  LDG.E R0, desc[UR4][R4.64+0xc8] ;  /* 0x0000c80404007981 */ /* 0x000ea2000c1e1900 */
[----:B------:R-:W-:Y:S01]  /*0660*/  BSSY.RECONVERGENT B0, `(.L_x_6) ;  /* 0x000001e000007945 */ /* 0x000fe20003800200 */
[----:B0-----:R-:W-:Y:S02]  /*0670*/  CS2R R20, SRZ ;  /* 0x0000000000147805 */ /* 0x001fe4000001ff00 */
[----:B------:R-:W-:Y:S02]  /*0680*/  CS2R R18, SRZ ;  /* 0x0000000000127805 */ /* 0x000fe4000001ff00 */
[----:B------:R-:W-:Y:S02]  /*0690*/  CS2R R16, SRZ ;  /* 0x0000000000107805 */ /* 0x000fe4000001ff00 */
[----:B--2---:R-:W-:-:S13]  /*06a0*/  ISETP.NE.AND P0, PT, R0, 0x1, PT ;  /* 0x000000010000780c */ /* 0x004fda0003f05270 */
[----:B------:R-:W-:Y:S05]  /*06b0*/  @!P0 BRA `(.L_x_7) ;  /* 0x0000000000608947 */ /* 0x000fea0003800000 */
[----:B-1----:R-:W0:Y:S02]  /*06c0*/  LDC.64 R12, c[0x0][0x398] ;  /* 0x0000e600ff0c7b82 */ /* 0x002e240000000a00 */
        /* <DEDUP_REMOVED lines=14> */
.L_x_8:
[----:B------:R-:W2:Y:S04]  /*07b0*/  LDG.E.64 R16, desc[UR4][R6.64+0x38] ;  /* 0x0000380406107981 */ /* 0x000ea8000c1e1b00 */
[----:B------:R-:W3:Y:S04]  /*07c0*/  LDG.E.64 R18, desc[UR4][R6.64+0x40] ;  /* 0x0000400406127981 */ /* 0x000ee8000c1e1b00 */
[----:B------:R-:W4:Y:S01]  /*07d0*/  LDG.E.64 R20, desc[UR4][R6.64+0x48] ;  /* 0x0000480406147981 */ /* 0x000f22000c1e1b00 */
[-C--:B--2---:R-:W-:Y:S02]  /*07e0*/  DFMA R16, R16, R14.reuse, RZ ;  /* 0x0000000e1010722b */ /* 0x084fe400000000ff */
[----:B---3--:R-:W-:-:S05]  /*07f0*/  DFMA R18, R18, R14, RZ ;  /* 0x0000000e1212722b */ /* 0x008fca00000000ff */
[----:B------:R0:W-:Y:S01]  /*0800*/  STG.E.64 desc[UR4][R6.64+0x98], R16 ;  /* 0x0000981006007986 */ /* 0x0001e2000c101b04 */
[----:B----4-:R-:W-:-:S03]  /*0810*/  DFMA R20, R20, R14, RZ ;  /* 0x0000000e1414722b */ /* 0x010fc600000000ff */
[----:B------:R0:W-:Y:S04]  /*0820*/  STG.E.64 desc[UR4][R6.64+0xa0], R18 ;  /* 0x0000a01206007986 */ /* 0x0001e8000c101b04 */
[----:B------:R0:W-:Y:S04]  /*0830*/  STG.E.64 desc[UR4][R6.64+0xa8], R20 ;  /* 0x0000a81406007986 */ /* 0x0001e8000c101b04 */
.L_x_7:
[----:B------:R-:W-:Y:S05]  /*0840*/  BSYNC.RECONVERGENT B0 ;  /* 0x0000000000007941 */ /* 0x000fea0003800200 */
.L_x_6:
[----:B------:R-:W2:Y:S02]  /*0850*/  LDG.E R0, desc[UR4][R8.64+0xc8] ;  /* 0x0000c80408007981 */ /* 0x000ea4000c1e1900 */
[----:B--2---:R-:W-:-:S13]  /*0860*/  ISETP.NE.AND P0, PT, R0, 0x1, PT ;  /* 0x000000010000780c */ /* 0x004fda0003f05270 */
[----:B-1----:R-:W0:Y:S04]  /*0870*/  @P0 LDG.E.64 R2, desc[UR4][R6.64+0x50] ;  /* 0x0000500406020981 */ /* 0x002e28000c1e1b00 */
[----:B------:R-:W2:Y:S04]  /*0880*/  @P0 LDG.E.64 R12, desc[UR4][R6.64+0x58] ;  /* 0x00005804060c0981 */ /* 0x000ea8000c1e1b00 */
[----:B------:R-:W3:Y:S01]  /*0890*/  @P0 LDG.E.64 R14, desc[UR4][R6.64+0x60] ;  /* 0x00006004060e0981 */ /* 0x000ee2000c1e1b00 */
[----:B0-----:R-:W-:Y:S02]  /*08a0*/  @P0 DADD R16, R16, R2 ;  /* 0x0000000010100229 */ /* 0x001fe40000000002 */
[----:B--2---:R-:W-:-:S05]  /*08b0*/  @P0 DADD R18, R18, R12 ;  /* 0x0000000012120229 */ /* 0x004fca000000000c */
[----:B------:R0:W-:Y:S01]  /*08c0*/  @P0 STG.E.64 desc[UR4][R6.64+0x98], R16 ;  /* 0x0000981006000986 */ /* 0x0001e2000c101b04 */
[----:B---3--:R-:W-:-:S03]  /*08d0*/  @P0 DADD R20, R20, R14 ;  /* 0x0000000014140229 */ /* 0x008fc6000000000e */
        /* <DEDUP_REMOVED lines=21> */
.L_x_11:
        /* <DEDUP_REMOVED lines=9> */
.L_x_10:
[----:B------:R-:W-:Y:S05]  /*0ac0*/  BSYNC.RECONVERGENT B0 ;  /* 0x0000000000007941 */ /* 0x000fea0003800200 */
.L_x_9:
[----:B------:R-:W2:Y:S01]  /*0ad0*/  LDG.E R4, desc[UR4][R4.64+0xc8] ;  /* 0x0000c80404047981 */ /* 0x000ea2000c1e1900 */
[----:B------:R-:W-:Y:S01]  /*0ae0*/  BSSY.RECONVERGENT B0, `(.L_x_12) ;  /* 0x000001e000007945 */ /* 0x000fe20003800200 */
[----:B------:R-:W-:Y:S02]  /*0af0*/  CS2R R20, SRZ ;  /* 0x0000000000147805 */ /* 0x000fe4000001ff00 */
[----:B------:R-:W-:Y:S02]  /*0b00*/  CS2R R16, SRZ ;  /* 0x0000000000107805 */ /* 0x000fe4000001ff00 */
[----:B------:R-:W-:Y:S02]  /*0b10*/  CS2R R18, SRZ ;  /* 0x0000000000127805 */ /* 0x000fe4000001ff00 */
[----:B--2---:R-:W-:-:S13]  /*0b20*/  ISETP.NE.AND P0, PT, R4, 0x1, PT ;  /* 0x000000010400780c */ /* 0x004fda0003f05270 */
[----:B------:R-:W-:Y:S05]  /*0b30*/  @!P0 BRA `(.L_x_13) ;  /* 0x0000000000608947 */ /* 0x000fea0003800000 */
[----:B0-----:R-:W0:Y:S02]  /*0b40*/  LDC.64 R12, c[0x0][0x398] ;  /* 0x0000e600ff0c7b82 */ /* 0x001e240000000a00 */
        /* <DEDUP_REMOVED lines=14> */
.L_x_14:
        /* <DEDUP_REMOVED lines=9> */
.L_x_13:
[----:B------:R-:W-:Y:S05]  /*0cc0*/  BSYNC.RECONVERGENT B0 ;  /* 0x0000000000007941 */ /* 0x000fea0003800200 */
.L_x_12:
[----:B------:R-:W2:Y:S01]  /*0cd0*/  LDG.E R8, desc[UR4][R8.64+0xc8] ;  /* 0x0000c80408087981 */ /* 0x000ea2000c1e1900 */
[----:B------:R-:W-:Y:S01]  /*0ce0*/  BSSY.RECONVERGENT B0, `(.L_x_15) ;  /* 0x000001b000007945 */ /* 0x000fe20003800200 */
        /* <DEDUP_REMOVED lines=16> */
[----:B-1----:R-:W-:Y:S05]  /*0df0*/  CALL.REL.NOINC `($__internal_0_$__cuda_sm20_dblrcp_rn_slowpath_v3) ;  /* 0x00000000005c7944 */ /* 0x002fea0003c00000 */
.L_x_17:
[----:B------:R-:W1:Y:S04]  /*0e00*/  LDG.E.64 R2, desc[UR4][R6.64+0x50] ;  /* 0x0000500406027981 */ /* 0x000e68000c1e1b00 */
[----:B------:R-:W2:Y:S04]  /*0e10*/  LDG.E.64 R4, desc[UR4][R6.64+0x58] ;  /* 0x0000580406047981 */ /* 0x000ea8000c1e1b00 */
[----:B------:R-:W3:Y:S01]  /*0e20*/  LDG.E.64 R8, desc[UR4][R6.64+0x60] ;  /* 0x0000600406087981 */ /* 0x000ee2000c1e1b00 */
[-C--:B-1----:R-:W-:Y:S02]  /*0e30*/  DFMA R18, R2, R14.reuse, R18 ;  /* 0x0000000e0212722b */ /* 0x082fe40000000012 */
[----:B--2---:R-:W-:-:S05]  /*0e40*/  DFMA R16, R4, R14, R16 ;  /* 0x0000000e0410722b */ /* 0x004fca0000000010 */
[----:B------:R2:W-:Y:S01]  /*0e50*/  STG.E.64 desc[UR4][R6.64+0xb0], R18 ;  /* 0x0000b01206007986 */ /* 0x0005e2000c101b04 */
[----:B---3--:R-:W-:-:S03]  /*0e60*/  DFMA R20, R8, R14, R20 ;  /* 0x0000000e0814722b */ /* 0x008fc60000000014 */
[----:B------:R2:W-:Y:S04]  /*0e70*/  STG.E.64 desc[UR4][R6.64+0xb8], R16 ;  /* 0x0000b81006007986 */ /* 0x0005e8000c101b04 */
[----:B------:R2:W-:Y:S04]  /*0e80*/  STG.E.64 desc[UR4][R6.64+0xc0], R20 ;  /* 0x0000c01406007986 */ /* 0x0005e8000c101b04 */
.L_x_16:
[----:B------:R-:W-:Y:S05]  /*0e90*/  BSYNC.RECONVERGENT B0 ;  /* 0x0000000000007941 */ /* 0x000fea0003800200 */
.L_x_15:
[----:B------:R-:W3:Y:S02]  /*0ea0*/  LDG.E R10, desc[UR4][R10.64+0xc8] ;  /* 0x0000c8040a0a7981 */ /* 0x000ee4000c1e1900 */
[----:B---3--:R-:W-:-:S13]  /*0eb0*/  ISETP.NE.AND P0, PT, R10, 0x1, PT ;  /* 0x000000010a00780c */ /* 0x008fda0003f05270 */
[----:B------:R-:W-:Y:S05]  /*0ec0*/  @!P0 EXIT ;  /* 0x000000000000894d */ /* 0x000fea0003800000 */
[----:B0-----:R-:W3:Y:S04]  /*0ed0*/  LDG.E.64 R2, desc[UR4][R6.64+0x68] ;  /* 0x0000680406027981 */ /* 0x001ee8000c1e1b00 */
[----:B------:R-:W4:Y:S04]  /*0ee0*/  LDG.E.64 R4, desc[UR4][R6.64+0x70] ;  /* 0x0000700406047981 */ /* 0x000f28000c1e1b00 */
[----:B------:R-:W5:Y:S01]  /*0ef0*/  LDG.E.64 R8, desc[UR4][R6.64+0x78] ;  /* 0x0000780406087981 */ /* 0x000f62000c1e1b00 */
[----:B---3--:R-:W-:Y:S02]  /*0f00*/  DADD R2, R2, R18 ;  /* 0x0000000002027229 */ /* 0x008fe40000000012 */
[----:B----4-:R-:W-:-:S05]  /*0f10*/  DADD R4, R4, R16 ;  /* 0x0000000004047229 */ /* 0x010fca0000000010 */
[----:B------:R-:W-:Y:S01]  /*0f20*/  STG.E.64 desc[UR4][R6.64+0xb0], R2 ;  /* 0x0000b00206007986 */ /* 0x000fe2000c101b04 */
[----:B-----5:R-:W-:-:S03]  /*0f30*/  DADD R8, R8, R20 ;  /* 0x0000000008087229 */ /* 0x020fc60000000014 */
[----:B------:R-:W-:Y:S04]  /*0f40*/  STG.E.64 desc[UR4][R6.64+0xb8], R4 ;  /* 0x0000b80406007986 */ /* 0x000fe8000c101b04 */
[----:B------:R-:W-:Y:S01]  /*0f50*/  STG.E.64 desc[UR4][R6.64+0xc0], R8 ;  /* 0x0000c00806007986 */ /* 0x000fe2000c101b04 */
[----:B------:R-:W-:Y:S05]  /*0f60*/  EXIT ;  /* 0x000000000000794d */ /* 0x000fea0003800000 */
        .weak           $__internal_0_$__cuda_sm20_dblrcp_rn_slowpath_v3
        .type           $__internal_0_$__cuda_sm20_dblrcp_rn_slowpath_v3,@function
        .size           $__internal_0_$__cuda_sm20_dblrcp_rn_slowpath_v3,(.L_x_125 - $__internal_0_$__cuda_sm20_dblrcp_rn_slowpath_v3)
$__internal_0_$__cuda_sm20_dblrcp_rn_slowpath_v3:
[----:B------:R-:W-:Y:S01]  /*0f70*/  DSETP.GTU.AND P0, PT, |R12|, +INF , PT ;  /* 0x7ff000000c00742a */ /* 0x000fe20003f0c200 */
[----:B------:R-:W-:-:S13]  /*0f80*/  BSSY.RECONVERGENT B1, `(.L_x_18) ;  /* 0x0000022000017945 */ /* 0x000fda0003800200 */
[----:B------:R-:W-:Y:S05]  /*0f90*/  @P0 BRA `(.L_x_19) ;  /* 0x0000000000780947 */ /* 0x000fea0003800000 */
[----:B------:R-:W-:-:S05]  /*0fa0*/  LOP3.LUT R3, R13, 0x7fffffff, RZ, 0xc0, !PT ;  /* 0x7fffffff0d037812 */ /* 0x000fca00078ec0ff */
[----:B------:R-:W-:-:S05]  /*0fb0*/  VIADD R14, R3, 0xffffffff ;  /* 0xffffffff030e7836 */ /* 0x000fca0000000000 */
[----:B------:R-:W-:-:S13]  /*0fc0*/  ISETP.GE.U32.AND P0, PT, R14, 0x7fefffff, PT ;  /* 0x7fefffff0e00780c */ /* 0x000fda0003f06070 */
[----:B------:R-:W-:Y:S01]  /*0fd0*/  @P0 LOP3.LUT R15, R13, 0x7ff00000, RZ, 0x3c, !PT ;  /* 0x7ff000000d0f0812 */ /* 0x000fe200078e3cff */
[----:B------:R-:W-:Y:S01]  /*0fe0*/  @P0 IMAD.MOV.U32 R14, RZ, RZ, RZ ;  /* 0x000000ffff0e0224 */ /* 0x000fe200078e00ff */
[----:B------:R-:W-:Y:S06]  /*0ff0*/  @P0 BRA `(.L_x_20) ;  /* 0x0000000000680947 */ /* 0x000fec0003800000 */
[----:B------:R-:W-:-:S13]  /*1000*/  ISETP.GE.U32.AND P0, PT, R3, 0x1000001, PT ;  /* 0x010000010300780c */ /* 0x000fda0003f06070 */
[----:B------:R-:W-:Y:S05]  /*1010*/  @!P0 BRA `(.L_x_21) ;  /* 0x0000000000348947 */ /* 0x000fea0003800000 */
[----:B------:R-:W-:Y:S02]  /*1020*/  VIADD R15, R13, 0xc0200000 ;  /* 0xc02000000d0f7836 */ /* 0x000fe40000000000 */
[----:B------:R-:W-:Y:S02]  /*1030*/  IMAD.MOV.U32 R14, RZ, RZ, R12 ;  /* 0x000000ffff0e7224 */ /* 0x000fe400078e000c */
[----:B------:R-:W0:Y:S04]  /*1040*/  MUFU.RCP64H R3, R15 ;  /* 0x0000000f00037308 */ /* 0x000e280000001800 */
[----:B0-----:R-:W-:-:S08]  /*1050*/  DFMA R22, -R14, R2, 1 ;  /* 0x3ff000000e16742b */ /* 0x001fd00000000102 */
[----:B------:R-:W-:-:S08]  /*1060*/  DFMA R22, R22, R22, R22 ;  /* 0x000000161616722b */ /* 0x000fd00000000016 */
[----:B------:R-:W-:-:S08]  /*1070*/  DFMA R22, R2, R22, R2 ;  /* 0x000000160216722b */ /* 0x000fd00000000002 */
[----:B------:R-:W-:-:S08]  /*1080*/  DFMA R2, -R14, R22, 1 ;  /* 0x3ff000000e02742b */ /* 0x000fd00000000116 */
[----:B------:R-:W-:-:S08]  /*1090*/  DFMA R2, R22, R2, R22 ;  /* 0x000000021602722b */ /* 0x000fd00000000016 */
[----:B------:R-:W-:-:S08]  /*10a0*/  DMUL R2, R2, 2.2250738585072013831e-308 ;  /* 0x0010000002027828 */ /* 0x000fd00000000000 */
[----:B------:R-:W-:-:S08]  /*10b0*/  DFMA R12, -R12, R2, 1 ;  /* 0x3ff000000c0c742b */ /* 0x000fd00000000102 */
[----:B------:R-:W-:-:S08]  /*10c0*/  DFMA R12, R12, R12, R12 ;  /* 0x0000000c0c0c722b */ /* 0x000fd0000000000c */
[----:B------:R-:W-:Y:S01]  /*10d0*/  DFMA R14, R2, R12, R2 ;  /* 0x0000000c020e722b */ /* 0x000fe20000000002 */
[----:B------:R-:W-:Y:S10]  /*10e0*/  BRA `(.L_x_20) ;  /* 0x00000000002c7947 */ /* 0x000ff40003800000 */
.L_x_21:
[----:B------:R-:W-:-:S06]  /*10f0*/  DMUL R12, R12, 8.11296384146066816958e+31 ;  /* 0x469000000c0c7828 */ /* 0x000fcc0000000000 */
[----:B------:R-:W0:Y:S02]  /*1100*/  MUFU.RCP64H R3, R13 ;  /* 0x0000000d00037308 */ /* 0x000e240000001800 */
[----:B0-----:R-:W-:-:S08]  /*1110*/  DFMA R14, -R12, R2, 1 ;  /* 0x3ff000000c0e742b */ /* 0x001fd00000000102 */
[----:B------:R-:W-:-:S08]  /*1120*/  DFMA R14, R14, R14, R14 ;  /* 0x0000000e0e0e722b */ /* 0x000fd0000000000e */
[----:B------:R-:W-:-:S08]  /*1130*/  DFMA R14, R2, R14, R2 ;  /* 0x0000000e020e722b */ /* 0x000fd00000000002 */
[----:B------:R-:W-:-:S08]  /*1140*/  DFMA R2, -R12, R14, 1 ;  /* 0x3ff000000c02742b */ /* 0x000fd0000000010e */
[----:B------:R-:W-:-:S08]  /*1150*/  DFMA R2, R14, R2, R14 ;  /* 0x000000020e02722b */ /* 0x000fd0000000000e */
[----:B------:R-:W-:Y:S01]  /*1160*/  DMUL R14, R2, 8.11296384146066816958e+31 ;  /* 0x46900000020e7828 */ /* 0x000fe20000000000 */
[----:B------:R-:W-:Y:S10]  /*1170*/  BRA `(.L_x_20) ;  /* 0x0000000000087947 */ /* 0x000ff40003800000 */
.L_x_19:
[----:B------:R-:W-:Y:S01]  /*1180*/  LOP3.LUT R15, R13, 0x80000, RZ, 0xfc, !PT ;  /* 0x000800000d0f7812 */ /* 0x000fe200078efcff */
[----:B------:R-:W-:-:S07]  /*1190*/  IMAD.MOV.U32 R14, RZ, RZ, R12 ;  /* 0x000000ffff0e7224 */ /* 0x000fce00078e000c */
.L_x_20:
[----:B------:R-:W-:Y:S05]  /*11a0*/  BSYNC.RECONVERGENT B1 ;  /* 0x0000000000017941 */ /* 0x000fea0003800200 */
.L_x_18:
[----:B------:R-:W-:Y:S02]  /*11b0*/  IMAD.MOV.U32 R2, RZ, RZ, R0 ;  /* 0x000000ffff027224 */ /* 0x000fe400078e0000 */
[----:B------:R-:W-:-:S04]  /*11c0*/  IMAD.MOV.U32 R3, RZ, RZ, 0x0 ;  /* 0x00000000ff037424 */ /* 0x000fc800078e00ff */
[----:B------:R-:W-:Y:S05]  /*11d0*/  RET.REL.NODEC R2 `(_Z20Updategamma1OnDevicePiP7FEMElemP7FEMNodePd) ;  /* 0xffffffec02887950 */ /* 0x000fea0003c3ffff */
.L_x_22:
[----:B------:R-:W-:-:S00]  /*11e0*/  BRA `(.L_x_22) ;  /* 0xfffffffc00fc7947 */ /* 0x000fc0000383ffff */
[----:B------:R-:W-:-:S00]  /*11f0*/  NOP ;  /* 0x0000000000007918 */ /* 0x000fc00000000000 */
        /* <DEDUP_REMOVED lines=8> */
.L_x_125:


//--------------------- .text._Z8UpdateVePiP7FEMElemP7FEMNode --------------------------
	.section	.text._Z8UpdateVePiP7FEMElemP7FEMNode,"ax",@progbits
	.align	128
        .global         _Z8UpdateVePiP7FEMElemP7FEMNode
        .type           _Z8UpdateVePiP7FEMElemP7FEMNode,@function
        .size           _Z8UpdateVePiP7FEMElemP7FEMNode,(.L_x_129 - _Z8UpdateVePiP7FEMElemP7FEMNode)
        .other          _Z8UpdateVePiP7FEMElemP7FEMNode,@"STO_CUDA_ENTRY STV_DEFAULT"
_Z8UpdateVePiP7FEMElemP7FEMNode:
.text._Z8UpdateVePiP7FEMElemP7FEMNode:
[----:B------:R-:W-:Y:S01]  /*0000*/  LDC R1, c[0x0][0x37c] ;  /* 0x0000df00ff017b82 */ /* 0x000fe20000000800 */
[----:B------:R-:W-:Y:S05]  /*0010*/  EXIT ;  /* 0x000000000000794d */ /* 0x000fea0003800000 */
.L_x_23:
        /* <DEDUP_REMOVED lines=14> */
.L_x_129:


//--------------------- .text._Z10CopyA1ToA0PiP7FEMElemP7FEMNode --------------------------
	.section	.text._Z10CopyA1ToA0PiP7FEMElemP7FEMNode,"ax",@progbits
	.align	128
        .global         _Z10CopyA1ToA0PiP7FEMElemP7FEMNode
        .type           _Z10CopyA1ToA0PiP7FEMElemP7FEMNode,@function
        .size           _Z10CopyA1ToA0PiP7FEMElemP7FEMNode,(.L_x_130 - _Z10CopyA1ToA0PiP7FEMElemP7FEMNode)
        .other          _Z10CopyA1ToA0PiP7FEMElemP7FEMNode,@"STO_CUDA_ENTRY STV_DEFAULT"
_Z10CopyA1ToA0PiP7FEMElemP7FEMNode:
.text._Z10CopyA1ToA0PiP7FEMElemP7FEMNode:
        /* <DEDUP_REMOVED lines=10> */
[----:B------:R-:W0:Y:S02]  /*00a0*/  LDC.64 R2, c[0x0][0x390] ;  /* 0x0000e400ff027b82 */ /* 0x000e240000000a00 */
[----:B0-----:R-:W-:-:S05]  /*00b0*/  IMAD.WIDE R2, R5, 0x100, R2 ;  /* 0x0000010005027825 */ /* 0x001fca00078e0202 */
[----:B------:R-:W2:Y:S04]  /*00c0*/  LDG.E.64 R4, desc[UR4][R2.64+0xd8] ;  /* 0x0000d80402047981 */ /* 0x000ea8000c1e1b00 */
[----:B--2---:R-:W-:Y:S01]  /*00d0*/  STG.E.64 desc[UR4][R2.64+0xd0], R4 ;  /* 0x0000d00402007986 */ /* 0x004fe2000c101b04 */
[----:B------:R-:W-:Y:S05]  /*00e0*/  EXIT ;  /* 0x000000000000794d */ /* 0x000fea0003800000 */
.L_x_24:
        /* <DEDUP_REMOVED lines=9> */
.L_x_130:


//--------------------- .text._Z18UpdateSolutiontoA1PiP7FEMElemP7FEMNodePd --------------------------
	.section	.text._Z18UpdateSolutiontoA1PiP7FEMElemP7FEMNodePd,"ax",@progbits
	.align	128
        .global         _Z18UpdateSolutiontoA1PiP7FEMElemP7FEMNodePd
        .type           _Z18UpdateSolutiontoA1PiP7FEMElemP7FEMNodePd,@function
        .size           _Z18UpdateSolutiontoA1PiP7FEMElemP7FEMNodePd,(.L_x_126 - _Z18UpdateSolutiontoA1PiP7FEMElemP7FEMNodePd)
        .other          _Z18UpdateSolutiontoA1PiP7FEMElemP7FEMNodePd,@"STO_CUDA_ENTRY STV_DEFAULT"
_Z18UpdateSolutiontoA1PiP7FEMElemP7FEMNodePd:
.text._Z18UpdateSolutiontoA1PiP7FEMElemP7FEMNodePd:
[----:B------:R-:W0:Y:S08]  /*0000*/  LDC R1, c[0x0][0x37c] ;  /* 0x0000df00ff017b82 */ /* 0x000e300000000800 */
[----:B------:R-:W1:Y:S01]  /*0010*/  LDC.64 R2, c[0x0][0x380] ;  /* 0x0000e000ff027b82 */ /* 0x000e620000000a00 */
[----:B------:R-:W1:Y:S01]  /*0020*/  LDCU.64 UR4, c[0x0][0x358] ;  /* 0x00006b00ff0477ac */ /* 0x000e620008000a00 */
[----:B0-----:R-:W-:Y:S01]  /*0030*/  VIADD R1, R1, 0xffffffe8 ;  /* 0xffffffe801017836 */ /* 0x001fe20000000000 */
[----:B-1----:R-:W2:Y:S05]  /*0040*/  LDG.E R3, desc[UR4][R2.64] ;  /* 0x0000000402037981 */ /* 0x002eaa000c1e1900 */
[----:B------:R-:W0:Y:S01]  /*0050*/  S2UR UR6, SR_CTAID.X ;  /* 0x00000000000679c3 */ /* 0x000e220000002500 */
[----:B------:R-:W0:Y:S07]  /*0060*/  S2R R26, SR_TID.X ;  /* 0x00000000001a7919 */ /* 0x000e2e0000002100 */
[----:B------:R-:W0:Y:S02]  /*0070*/  LDC R5, c[0x0][0x360] ;  /* 0x0000d800ff057b82 */ /* 0x000e240000000800 */
[----:B0-----:R-:W-:-:S05]  /*0080*/  IMAD R26, R5, UR6, R26 ;  /* 0x00000006051a7c24 */ /* 0x001fca000f8e021a */
[----:B--2---:R-:W-:-:S13]  /*0090*/  ISETP.GE.AND P0, PT, R26, R3, PT ;  /* 0x000000031a00720c */ /* 0x004fda0003f06270 */
[----:B------:R-:W-:Y:S05]  /*00a0*/  @P0 EXIT ;  /* 0x000000000000094d */ /* 0x000fea0003800000 */
[----:B------:R-:W0:Y:S01]  /*00b0*/  LDCU.64 UR6, c[0x0][0x390] ;  /* 0x00007200ff0677ac */ /* 0x000e220008000a00 */
[----:B------:R-:W-:-:S03]  /*00c0*/  IMAD.WIDE R4, R26, 0x100, RZ ;  /* 0x000001001a047825 */ /* 0x000fc600078e02ff */
[----:B0-----:R-:W-:-:S04]  /*00d0*/  IADD3 R18, P0, PT, R4, UR6, RZ ;  /* 0x0000000604127c10 */ /* 0x001fc8000ff1e0ff */
[----:B------:R-:W-:-:S05]  /*00e0*/  IADD3.X R19, PT, PT, R5, UR7, RZ, P0, !PT ;  /* 0x0000000705137c10 */ /* 0x000fca00087fe4ff */
[----:B------:R-:W2:Y:S02]  /*00f0*/  LDG.E R0, desc[UR4][R18.64+0xc8] ;  /* 0x0000c80412007981 */ /* 0x000ea4000c1e1900 */
[----:B--2---:R-:W-:-:S13]  /*0100*/  ISETP.NE.AND P0, PT, R0, 0x1, PT ;  /* 0x000000010000780c */ /* 0x004fda0003f05270 */
[----:B------:R-:W-:Y:S05]  /*0110*/  @!P0 EXIT ;  /* 0x000000000000894d */ /* 0x000fea0003800000 */
[----:B------:R-:W2:Y:S01]  /*0120*/  LDG.E R0, desc[UR4][R18.64+0xbc] ;  /* 0x0000bc0412007981 */ /* 0x000ea2000c1e1900 */
[----:B------:R-:W-:Y:S01]  /*0130*/  BSSY.RECONVERGENT B0, `(.L_x_25) ;  /* 0x000008a000007945 */ /* 0x000fe20003800200 */
[----:B------:R-:W-:Y:S02]  /*0140*/  CS2R R2, SRZ ;  /* 0x0000000000027805 */ /* 0x000fe4000001ff00 */
[----:B--2---:R-:W-:-:S13]  /*0150*/  ISETP.GE.AND P0, PT, R0, 0x1, PT ;  /* 0x000000010000780c */ /* 0x004fda0003f06270 */
[----:B------:R-:W-:Y:S05]  /*0160*/  @!P0 BRA `(.L_x_26) ;  /* 0x0000000800188947 */ /* 0x000fea0003800000 */
[C---:B------:R-:W-:Y:S01]  /*0170*/  ISETP.GE.U32.AND P1, PT, R0.reuse, 0x8, PT ;  /* 0x000000080000780c */ /* 0x040fe20003f26070 */
[----:B------:R-:W-:Y:S01]  /*0180*/  BSSY.RECONVERGENT B1, `(.L_x_27) ;  /* 0x0000041000017945 */ /* 0x000fe20003800200 */
[----:B------:R-:W-:Y:S01]  /*0190*/  LOP3.LUT R31, R0, 0x7, RZ, 0xc0, !PT ;  /* 0x00000007001f7812 */ /* 0x000fe200078ec0ff */
[----:B------:R-:W-:Y:S01]  /*01a0*/  IMAD.MOV.U32 R27, RZ, RZ, RZ ;  /* 0x000000ffff1b7224 */ /* 0x000fe200078e00ff */
[----:B------:R-:W-:Y:S02]  /*01b0*/  CS2R R2, SRZ ;  /* 0x0000000000027805 */ /* 0x000fe4000001ff00 */
[----:B------:R-:W-:-:S07]  /*01c0*/  ISETP.NE.AND P0, PT, R31, RZ, PT ;  /* 0x000000ff1f00720c */ /* 0x000fce0003f05270 */
[----:B------:R-:W-:Y:S06]  /*01d0*/  @!P1 BRA `(.L_x_28) ;  /* 0x0000000000ec9947 */ /* 0x000fec0003800000 */
[----:B------:R-:W-:Y:S02]  /*01e0*/  IADD3 R6, P1, PT, R18, 0x88, RZ ;  /* 0x0000008812067810 */ /* 0x000fe40007f3e0ff */
[----:B------:R-:W-:Y:S02]  /*01f0*/  CS2R R2, SRZ ;  /* 0x0000000000027805 */ /* 0x000fe4000001ff00 */
[----:B------:R-:W-:Y:S01]  /*0200*/  LOP3.LUT R27, R0, 0x7ffffff8, RZ, 0xc0, !PT ;  /* 0x7ffffff8001b7812 */ /* 0x000fe200078ec0ff */
[----:B------:R-:W-:-:S04]  /*0210*/  IMAD.X R7, RZ, RZ, R19, P1 ;  /* 0x000000ffff077224 */ /* 0x000fc800008e0613 */
[----:B------:R-:W-:-:S07]  /*0220*/  IMAD.MOV R28, RZ, RZ, -R27 ;  /* 0x000000ffff1c7224 */ /* 0x000fce00078e0a1b */
.L_x_29:
[----:B------:R-:W2:Y:S01]  /*0230*/  LDG.E R13, desc[UR4][R6.64+-0x1c] ;  /* 0xffffe404060d7981 */ /* 0x000ea2000c1e1900 */
[----:B------:R-:W2:Y:S03]  /*0240*/  LDC.64 R16, c[0x0][0x390] ;  /* 0x0000e400ff107b82 */ /* 0x000ea60000000a00 */
[----:B------:R-:W3:Y:S04]  /*0250*/  LDG.E R23, desc[UR4][R6.64+-0x18] ;  /* 0xffffe80406177981 */ /* 0x000ee8000c1e1900 */
[----:B------:R-:W4:Y:S04]  /*0260*/  LDG.E R9, desc[UR4][R6.64+-0xc] ;  /* 0xfffff40406097981 */ /* 0x000f28000c1e1900 */
[----:B------:R-:W5:Y:S04]  /*0270*/  LDG.E R25, desc[UR4][R6.64+-0x14] ;  /* 0xffffec0406197981 */ /* 0x000f68000c1e1900 */
[----:B------:R-:W5:Y:S04]  /*0280*/  LDG.E R21, desc[UR4][R6.64+-0x10] ;  /* 0xfffff00406157981 */ /* 0x000f68000c1e1900 */
[----:B------:R-:W5:Y:S04]  /*0290*/  LDG.E R33, desc[UR4][R6.64+-0x8] ;  /* 0xfffff80406217981 */ /* 0x000f68000c1e1900 */
[----:B------:R-:W5:Y:S04]  /*02a0*/  LDG.E R35, desc[UR4][R6.64+-0x4] ;  /* 0xfffffc0406237981 */ /* 0x000f68000c1e1900 */
[----:B------:R-:W5:Y:S01]  /*02b0*/  LDG.E R29, desc[UR4][R6.64] ;  /* 0x00000004061d7981 */ /* 0x000f62000c1e1900 */
[----:B--2---:R-:W-:-:S04]  /*02c0*/  IMAD.WIDE R12, R13, 0x100, R16 ;  /* 0x000001000d0c7825 */ /* 0x004fc800078e0210 */
[--C-:B---3--:R-:W-:Y:S01]  /*02d0*/  IMAD.WIDE R22, R23, 0x100, R16.reuse ;  /* 0x0000010017167825 */ /* 0x108fe200078e0210 */
[----:B------:R-:W2:Y:S03]  /*02e0*/  LDG.E R10, desc[UR4][R12.64+0xc8] ;  /* 0x0000c8040c0a7981 */ /* 0x000ea6000c1e1900 */
[--C-:B----4-:R-:W-:Y:S01]  /*02f0*/  IMAD.WIDE R8, R9, 0x100, R16.reuse ;  /* 0x0000010009087825 */ /* 0x110fe200078e0210 */
[----:B------:R-:W3:Y:S03]  /*0300*/  LDG.E R11, desc[UR4][R22.64+0xc8] ;  /* 0x0000c804160b7981 */ /* 0x000ee6000c1e1900 */
[--C-:B-----5:R-:W-:Y:S01]  /*0310*/  IMAD.WIDE R24, R25, 0x100, R16.reuse ;  /* 0x0000010019187825 */ /* 0x120fe200078e0210 */
[----:B------:R-:W4:Y:S03]  /*0320*/  LDG.E R30, desc[UR4][R8.64+0xc8] ;  /* 0x0000c804081e7981 */ /* 0x000f26000c1e1900 */
[----:B------:R-:W-:Y:S01]  /*0330*/  IMAD.WIDE R20, R21, 0x100, R16 ;  /* 0x0000010015147825 */ /* 0x000fe200078e0210 */
[----:B------:R-:W5:Y:S04]  /*0340*/  LDG.E R14, desc[UR4][R24.64+0xc8] ;  /* 0x0000c804180e7981 */ /* 0x000f68000c1e1900 */
[----:B------:R-:W5:Y:S01]  /*0350*/  LDG.E R15, desc[UR4][R20.64+0xc8] ;  /* 0x0000c804140f7981 */ /* 0x000f62000c1e1900 */
[----:B--2---:R-:W-:-:S02]  /*0360*/  ISETP.NE.AND P1, PT, R10, 0x1, PT ;  /* 0x000000010a00780c */ /* 0x004fc40003f25270 */
[----:B---3--:R-:W-:Y:S01]  /*0370*/  ISETP.NE.AND P6, PT, R11, 0x1, PT ;  /* 0x000000010b00780c */ /* 0x008fe20003fc5270 */
[----:B------:R-:W-:Y:S01]  /*0380*/  IMAD.WIDE R10, R33, 0x100, R16 ;  /* 0x00000100210a7825 */ /* 0x000fe200078e0210 */
[----:B----4-:R-:W-:-:S04]  /*0390*/  ISETP.NE.AND P3, PT, R30, 0x1, PT ;  /* 0x000000011e00780c */ /* 0x010fc80003f65270 */
[----:B------:R-:W2:Y:S01]  /*03a0*/  LDG.E R30, desc[UR4][R10.64+0xc8] ;  /* 0x0000c8040a1e7981 */ /* 0x000ea2000c1e1900 */
[----:B-----5:R-:W-:-:S04]  /*03b0*/  ISETP.NE.AND P5, PT, R14, 0x1, PT ;  /* 0x000000010e00780c */ /* 0x020fc80003fa5270 */
[----:B------:R-:W3:Y:S01]  /*03c0*/  @P1 LDG.E.64 R12, desc[UR4][R12.64+0xe8] ;  /* 0x0000e8040c0c1981 */ /* 0x000ee2000c1e1b00 */
[----:B------:R-:W-:Y:S01]  /*03d0*/  ISETP.NE.AND P4, PT, R15, 0x1, PT ;  /* 0x000000010f00780c */ /* 0x000fe20003f85270 */
[--C-:B------:R-:W-:Y:S02]  /*03e0*/  IMAD.WIDE R14, R35, 0x100, R16.reuse ;  /* 0x00000100230e7825 */ /* 0x100fe400078e0210 */
[----:B------:R-:W4:Y:S02]  /*03f0*/  @P6 LDG.E.64 R22, desc[UR4][R22.64+0xe8] ;  /* 0x0000e80416166981 */ /* 0x000f24000c1e1b00 */
[----:B------:R-:W-:Y:S02]  /*0400*/  IMAD.WIDE R16, R29, 0x100, R16 ;  /* 0x000001001d107825 */ /* 0x000fe400078e0210 */
[----:B------:R-:W5:Y:S04]  /*0410*/  @P3 LDG.E.64 R8, desc[UR4][R8.64+0xe8] ;  /* 0x0000e80408083981 */ /* 0x000f68000c1e1b00 */
[----:B------:R-:W4:Y:S04]  /*0420*/  LDG.E R29, desc[UR4][R14.64+0xc8] ;  /* 0x0000c8040e1d7981 */ /* 0x000f28000c1e1900 */
[----:B------:R-:W5:Y:S04]  /*0430*/  LDG.E R32, desc[UR4][R16.64+0xc8] ;  /* 0x0000c80410207981 */ /* 0x000f68000c1e1900 */
[----:B------:R-:W5:Y:S04]  /*0440*/  @P5 LDG.E.64 R24, desc[UR4][R24.64+0xe8] ;  /* 0x0000e80418185981 */ /* 0x000f68000c1e1b00 */
[----:B------:R-:W5:Y:S01]  /*0450*/  @P4 LDG.E.64 R20, desc[UR4][R20.64+0xe8] ;  /* 0x0000e80414144981 */ /* 0x000f62000c1e1b00 */
[----:B--2---:R-:W-:Y:S01]  /*0460*/  ISETP.NE.AND P2, PT, R30, 0x1, PT ;  /* 0x000000011e00780c */ /* 0x004fe20003f45270 */
[----:B---3--:R-:W-:-:S12]  /*0470*/  @P1 DADD R2, R2, -R12 ;  /* 0x0000000002021229 */ /* 0x008fd8000000080c */
[----:B------:R-:W2:Y:S01]  /*0480*/  @P2 LDG.E.64 R10, desc[UR4][R10.64+0xe8] ;  /* 0x0000e8040a0a2981 */ /* 0x000ea2000c1e1b00 */
[----:B----4-:R-:W-:Y:S01]  /*0490*/  ISETP.NE.AND P1, PT, R29, 0x1, PT ;  /* 0x000000011d00780c */ /* 0x010fe20003f25270 */
[----:B------:R-:W-:Y:S01]  /*04a0*/  @P6 DADD R2, R2, -R22 ;  /* 0x0000000002026229 */ /* 0x000fe20000000816 */
[----:B-----5:R-:W-:-:S11]  /*04b0*/  ISETP.NE.AND P6, PT, R32, 0x1, PT ;  /* 0x000000012000780c */ /* 0x020fd60003fc5270 */
[----:B------:R-:W3:Y:S04]  /*04c0*/  @P1 LDG.E.64 R14, desc[UR4][R14.64+0xe8] ;  /* 0x0000e8040e0e1981 */ /* 0x000ee8000c1e1b00 */
[----:B------:R-:W4:Y:S01]  /*04d0*/  @P6 LDG.E.64 R16, desc[UR4][R16.64+0xe8] ;  /* 0x0000e80410106981 */ /* 0x000f22000c1e1b00 */
[----:B------:R-:W-:-:S08]  /*04e0*/  @P5 DADD R2, R2, -R24 ;  /* 0x0000000002025229 */ /* 0x000fd00000000818 */
[----:B------:R-:W-:Y:S01]  /*04f0*/  @P4 DADD R2, R2, -R20 ;  /* 0x0000000002024229 */ /* 0x000fe20000000814 */
[----:B------:R-:W-:-:S07]  /*0500*/  VIADD R28, R28, 0x8 ;  /* 0x000000081c1c7836 */ /* 0x000fce0000000000 */
[----:B------:R-:W-:-:S08]  /*0510*/  @P3 DADD R2, R2, -R8 ;  /* 0x0000000002023229 */ /* 0x000fd00000000808 */
[----:B--2---:R-:W-:Y:S01]  /*0520*/  @P2 DADD R2, R2, -R10 ;  /* 0x0000000002022229 */ /* 0x004fe2000000080a */
[----:B------:R-:W-:-:S07]  /*0530*/  ISETP.NE.AND P2, PT, R28, RZ, PT ;  /* 0x000000ff1c00720c */ /* 0x000fce0003f45270 */
[----:B---3--:R-:W-:Y:S01]  /*0540*/  @P1 DADD R2, R2, -R14 ;  /* 0x0000000002021229 */ /* 0x008fe2000000080e */
[----:B------:R-:W-:-:S04]  /*0550*/  IADD3 R6, P1, PT, R6, 0x20, RZ ;  /* 0x0000002006067810 */ /* 0x000fc80007f3e0ff */
[----:B------:R-:W-:-:S03]  /*0560*/  IADD3.X R7, PT, PT, RZ, R7, RZ, P1, !PT ;  /* 0x00000007ff077210 */ /* 0x000fc60000ffe4ff */
[----:B----4-:R-:W-:Y:S01]  /*0570*/  @P6 DADD R2, R2, -R16 ;  /* 0x0000000002026229 */ /* 0x010fe20000000810 */
[----:B------:R-:W-:Y:S10]  /*0580*/  @P2 BRA `(.L_x_29) ;  /* 0xfffffffc00282947 */ /* 0x000ff4000383ffff */
.L_x_28:
[----:B------:R-:W-:Y:S05]  /*0590*/  BSYNC.RECONVERGENT B1 ;  /* 0x0000000000017941 */ /* 0x000fea0003800200 */
.L_x_27:
[----:B------:R-:W-:Y:S05]  /*05a0*/  @!P0 BRA `(.L_x_26) ;  /* 0x0000000400088947 */ /* 0x000fea0003800000 */
[----:B------:R-:W-:Y:S01]  /*05b0*/  ISETP.GE.U32.AND P0, PT, R31, 0x4, PT ;  /* 0x000000041f00780c */ /* 0x000fe20003f06070 */
[----:B------:R-:W-:Y:S01]  /*05c0*/  BSSY.RECONVERGENT B1, `(.L_x_30) ;  /* 0x0000021000017945 */ /* 0x000fe20003800200 */
[----:B------:R-:W-:Y:S02]  /*05d0*/  IADD3 R6, P1, PT, R18, 0x6c, RZ ;  /* 0x0000006c12067810 */ /* 0x000fe40007f3e0ff */
[----:B------:R-:W-:-:S03]  /*05e0*/  LOP3.LUT R28, R0, 0x3, RZ, 0xc0, !PT ;  /* 0x00000003001c7812 */ /* 0x000fc600078ec0ff */
[----:B------:R-:W-:Y:S01]  /*05f0*/  IMAD.X R7, RZ, RZ, R19, P1 ;  /* 0x000000ffff077224 */ /* 0x000fe200008e0613 */
[----:B------:R-:W-:-:S05]  /*0600*/  ISETP.NE.AND P4, PT, R28, RZ, PT ;  /* 0x000000ff1c00720c */ /* 0x000fca0003f85270 */
[----:B------:R-:W-:Y:S08]  /*0610*/  @!P0 BRA `(.L_x_31) ;  /* 0x00000000006c8947 */ /* 0x000ff00003800000 */
[----:B------:R-:W-:Y:S01]  /*0620*/  IMAD.WIDE.U32 R16, R27, 0x4, R6 ;  /* 0x000000041b107825 */ /* 0x000fe200078e0006 */
[----:B------:R-:W0:Y:S04]  /*0630*/  LDC.64 R8, c[0x0][0x390] ;  /* 0x0000e400ff087b82 */ /* 0x000e280000000a00 */
[----:B------:R-:W0:Y:S04]  /*0640*/  LDG.E R11, desc[UR4][R16.64] ;  /* 0x00000004100b7981 */ /* 0x000e28000c1e1900 */
[----:B------:R-:W2:Y:S04]  /*0650*/  LDG.E R13, desc[UR4][R16.64+0x4] ;  /* 0x00000404100d7981 */ /* 0x000ea8000c1e1900 */
[----:B------:R-:W3:Y:S04]  /*0660*/  LDG.E R15, desc[UR4][R16.64+0x8] ;  /* 0x00000804100f7981 */ /* 0x000ee8000c1e1900 */
[----:B------:R-:W4:Y:S01]  /*0670*/  LDG.E R23, desc[UR4][R16.64+0xc] ;  /* 0x00000c0410177981 */ /* 0x000f22000c1e1900 */
[----:B0-----:R-:W-:-:S05]  /*0680*/  IMAD.WIDE R10, R11, 0x100, R8 ;  /* 0x000001000b0a7825 */ /* 0x001fca00078e0208 */
[----:B------:R-:W5:Y:S01]  /*0690*/  LDG.E R20, desc[UR4][R10.64+0xc8] ;  /* 0x0000c8040a147981 */ /* 0x000f62000c1e1900 */
[----:B--2---:R-:W-:-:S05]  /*06a0*/  IMAD.WIDE R12, R13, 0x100, R8 ;  /* 0x000001000d0c7825 */ /* 0x004fca00078e0208 */
[----:B------:R-:W2:Y:S01]  /*06b0*/  LDG.E R21, desc[UR4][R12.64+0xc8] ;  /* 0x0000c8040c157981 */ /* 0x000ea2000c1e1900 */
[----:B---3--:R-:W-:-:S05]  /*06c0*/  IMAD.WIDE R14, R15, 0x100, R8 ;  /* 0x000001000f0e7825 */ /* 0x008fca00078e0208 */
[----:B------:R-:W3:Y:S01]  /*06d0*/  LDG.E R22, desc[UR4][R14.64+0xc8] ;  /* 0x0000c8040e167981 */ /* 0x000ee2000c1e1900 */
[----:B----4-:R-:W-:-:S05]  /*06e0*/  IMAD.WIDE R8, R23, 0x100, R8 ;  /* 0x0000010017087825 */ /* 0x010fca00078e0208 */
[----:B------:R-:W4:Y:S01]  /*06f0*/  LDG.E R23, desc[UR4][R8.64+0xc8] ;  /* 0x0000c80408177981 */ /* 0x000f22000c1e1900 */
[----:B-----5:R-:W-:Y:S02]  /*0700*/  ISETP.NE.AND P0, PT, R20, 0x1, PT ;  /* 0x000000011400780c */ /* 0x020fe40003f05270 */
[----:B--2---:R-:W-:-:S11]  /*0710*/  ISETP.NE.AND P1, PT, R21, 0x1, PT ;  /* 0x000000011500780c */ /* 0x004fd60003f25270 */
[----:B------:R-:W2:Y:S01]  /*0720*/  @P0 LDG.E.64 R16, desc[UR4][R10.64+0xe8] ;  /* 0x0000e8040a100981 */ /* 0x000ea2000c1e1b00 */
[----:B---3--:R-:W-:-:S03]  /*0730*/  ISETP.NE.AND P2, PT, R22, 0x1, PT ;  /* 0x000000011600780c */ /* 0x008fc60003f45270 */
[----:B------:R-:W3:Y:S01]  /*0740*/  @P1 LDG.E.64 R20, desc[UR4][R12.64+0xe8] ;  /* 0x0000e8040c141981 */ /* 0x000ee2000c1e1b00 */
[----:B----4-:R-:W-:-:S09]  /*0750*/  ISETP.NE.AND P3, PT, R23, 0x1, PT ;  /* 0x000000011700780c */ /* 0x010fd20003f65270 */
[----:B------:R-:W4:Y:S04]  /*0760*/  @P2 LDG.E.64 R22, desc[UR4][R14.64+0xe8] ;  /* 0x0000e8040e162981 */ /* 0x000f28000c1e1b00 */
[----:B------:R-:W5:Y:S01]  /*0770*/  @P3 LDG.E.64 R24, desc[UR4][R8.64+0xe8] ;  /* 0x0000e80408183981 */ /* 0x000f62000c1e1b00 */
[----:B------:R-:W-:Y:S01]  /*0780*/  VIADD R27, R27, 0x4 ;  /* 0x000000041b1b7836 */ /* 0x000fe20000000000 */
[----:B--2---:R-:W-:-:S08]  /*0790*/  @P0 DADD R2, R2, -R16 ;  /* 0x0000000002020229 */ /* 0x004fd00000000810 */
[----:B---3--:R-:W-:-:S08]  /*07a0*/  @P1 DADD R2, R2, -R20 ;  /* 0x0000000002021229 */ /* 0x008fd00000000814 */
[----:B----4-:R-:W-:-:S08]  /*07b0*/  @P2 DADD R2, R2, -R22 ;  /* 0x0000000002022229 */ /* 0x010fd00000000816 */
[----:B-----5:R-:W-:-:S11]  /*07c0*/  @P3 DADD R2, R2, -R24 ;  /* 0x0000000002023229 */ /* 0x020fd60000000818 */
.L_x_31:
[----:B------:R-:W-:Y:S05]  /*07d0*/  BSYNC.RECONVERGENT B1 ;  /* 0x0000000000017941 */ /* 0x000fea0003800200 */
.L_x_30:
[----:B------:R-:W-:Y:S05]  /*07e0*/  @!P4 BRA `(.L_x_26) ;  /* 0x000000000078c947 */ /* 0x000fea0003800000 */
[----:B------:R-:W-:Y:S01]  /*07f0*/  ISETP.NE.AND P0, PT, R28, 0x1, PT ;  /* 0x000000011c00780c */ /* 0x000fe20003f05270 */
[----:B------:R-:W-:Y:S01]  /*0800*/  BSSY.RECONVERGENT B1, `(.L_x_32) ;  /* 0x0000013000017945 */ /* 0x000fe20003800200 */
[----:B------:R-:W-:-:S04]  /*0810*/  LOP3.LUT R0, R0, 0x1, RZ, 0xc0, !PT ;  /* 0x0000000100007812 */ /* 0x000fc800078ec0ff */
[----:B------:R-:W-:-:S07]  /*0820*/  ISETP.NE.U32.AND P2, PT, R0, 0x1, PT ;  /* 0x000000010000780c */ /* 0x000fce0003f45070 */
[----:B------:R-:W-:Y:S06]  /*0830*/  @!P0 BRA `(.L_x_33) ;  /* 0x00000000003c8947 */ /* 0x000fec0003800000 */
[----:B------:R-:W-:Y:S01]  /*0840*/  IMAD.WIDE.U32 R16, R27, 0x4, R6 ;  /* 0x000000041b107825 */ /* 0x000fe200078e0006 */
[----:B------:R-:W0:Y:S04]  /*0850*/  LDC.64 R14, c[0x0][0x390] ;  /* 0x0000e400ff0e7b82 */ /* 0x000e280000000a00 */
[----:B------:R-:W0:Y:S04]  /*0860*/  LDG.E R13, desc[UR4][R16.64] ;  /* 0x00000004100d7981 */ /* 0x000e28000c1e1900 */
[----:B------:R-:W2:Y:S01]  /*0870*/  LDG.E R9, desc[UR4][R16.64+0x4] ;  /* 0x0000040410097981 */ /* 0x000ea2000c1e1900 */
[----:B0-----:R-:W-:-:S05]  /*0880*/  IMAD.WIDE R12, R13, 0x100, R14 ;  /* 0x000001000d0c7825 */ /* 0x001fca00078e020e */
[----:B------:R-:W3:Y:S01]  /*0890*/  LDG.E R0, desc[UR4][R12.64+0xc8] ;  /* 0x0000c8040c007981 */ /* 0x000ee2000c1e1900 */
[----:B--2---:R-:W-:-:S05]  /*08a0*/  IMAD.WIDE R14, R9, 0x100, R14 ;  /* 0x00000100090e7825 */ /* 0x004fca00078e020e */
[----:B------:R-:W2:Y:S01]  /*08b0*/  LDG.E R8, desc[UR4][R14.64+0xc8] ;  /* 0x0000c8040e087981 */ /* 0x000ea2000c1e1900 */
[----:B---3--:R-:W-:Y:S02]  /*08c0*/  ISETP.NE.AND P0, PT, R0, 0x1, PT ;  /* 0x000000010000780c */ /* 0x008fe40003f05270 */
[----:B--2---:R-:W-:-:S11]  /*08d0*/  ISETP.NE.AND P1, PT, R8, 0x1, PT ;  /* 0x000000010800780c */ /* 0x004fd60003f25270 */
[----:B------:R-:W2:Y:S04]  /*08e0*/  @P0 LDG.E.64 R8, desc[UR4][R12.64+0xe8] ;  /* 0x0000e8040c080981 */ /* 0x000ea8000c1e1b00 */
[----:B------:R-:W3:Y:S01]  /*08f0*/  @P1 LDG.E.64 R10, desc[UR4][R14.64+0xe8] ;  /* 0x0000e8040e0a1981 */ /* 0x000ee2000c1e1b00 */
[----:B------:R-:W-:Y:S01]  /*0900*/  VIADD R27, R27, 0x2 ;  /* 0x000000021b1b7836 */ /* 0x000fe20000000000 */
[----:B--2---:R-:W-:-:S08]  /*0910*/  @P0 DADD R2, R2, -R8 ;  /* 0x0000000002020229 */ /* 0x004fd00000000808 */
[----:B---3--:R-:W-:-:S11]  /*0920*/  @P1 DADD R2, R2, -R10 ;  /* 0x0000000002021229 */ /* 0x008fd6000000080a */
.L_x_33:
[----:B------:R-:W-:Y:S05]  /*0930*/  BSYNC.RECONVERGENT B1 ;  /* 0x0000000000017941 */ /* 0x000fea0003800200 */
.L_x_32:
[----:B------:R-:W-:Y:S05]  /*0940*/  @P2 BRA `(.L_x_26) ;  /* 0x0000000000202947 */ /* 0x000fea0003800000 */
[----:B------:R-:W-:Y:S01]  /*0950*/  IMAD.WIDE.U32 R6, R27, 0x4, R6 ;  /* 0x000000041b067825 */ /* 0x000fe200078e0006 */
[----:B------:R-:W0:Y:S05]  /*0960*/  LDC.64 R10, c[0x0][0x390] ;  /* 0x0000e400ff0a7b82 */ /* 0x000e2a0000000a00 */
[----:B------:R-:W0:Y:S02]  /*0970*/  LDG.E R7, desc[UR4][R6.64] ;  /* 0x0000000406077981 */ /* 0x000e24000c1e1900 */
[----:B0-----:R-:W-:-:S05]  /*0980*/  IMAD.WIDE R10, R7, 0x100, R10 ;  /* 0x00000100070a7825 */ /* 0x001fca00078e020a */
[----:B------:R-:W2:Y:S02]  /*0990*/  LDG.E R0, desc[UR4][R10.64+0xc8] ;  /* 0x0000c8040a007981 */ /* 0x000ea4000c1e1900 */
[----:B--2---:R-:W-:-:S13]  /*09a0*/  ISETP.NE.AND P0, PT, R0, 0x1, PT ;  /* 0x000000010000780c */ /* 0x004fda0003f05270 */
[----:B------:R-:W2:Y:S02]  /*09b0*/  @P0 LDG.E.64 R8, desc[UR4][R10.64+0xe8] ;  /* 0x0000e8040a080981 */ /* 0x000ea4000c1e1b00 */
[----:B--2---:R-:W-:-:S11]  /*09c0*/  @P0 DADD R2, R2, -R8 ;  /* 0x0000000002020229 */ /* 0x004fd60000000808 */
.L_x_26:
[----:B------:R-:W-:Y:S05]  /*09d0*/  BSYNC.RECONVERGENT B0 ;  /* 0x0000000000007941 */ /* 0x000fea0003800200 */
.L_x_25:
[----:B------:R-:W2:Y:S01]  /*09e0*/  LDG.E R0, desc[UR4][R18.64+0x18] ;  /* 0x0000180412007981 */ /* 0x000ea2000c1e1900 */
[----:B------:R-:W-:Y:S01]  /*09f0*/  BSSY.RECONVERGENT B1, `(.L_x_34) ;  /* 0x00000c5000017945 */ /* 0x000fe20003800200 */
[----:B--2---:R-:W-:-:S13]  /*0a00*/  ISETP.GE.AND P0, PT, R0, 0x1, PT ;  /* 0x000000010000780c */ /* 0x004fda0003f06270 */
[----:B------:R-:W-:Y:S05]  /*0a10*/  @!P0 BRA `(.L_x_35) ;  /* 0x0000000c00088947 */ /* 0x000fea0003800000 */
[C---:B------:R-:W-:Y:S01]  /*0a20*/  ISETP.GE.U32.AND P0, PT, R0.reuse, 0x4, PT ;  /* 0x000000040000780c */ /* 0x040fe20003f06070 */
[----:B------:R-:W-:Y:S01]  /*0a30*/  BSSY.RECONVERGENT B0, `(.L_x_36) ;  /* 0x0000090000007945 */ /* 0x000fe20003800200 */
[----:B------:R-:W-:Y:S01]  /*0a40*/  LOP3.LUT R20, R0, 0x3, RZ, 0xc0, !PT ;  /* 0x0000000300147812 */ /* 0x000fe200078ec0ff */
[----:B------:R-:W-:-:S10]  /*0a50*/  IMAD.MOV.U32 R21, RZ, RZ, RZ ;  /* 0x000000ffff157224 */ /* 0x000fd400078e00ff */
[----:B------:R-:W-:Y:S05]  /*0a60*/  @!P0 BRA `(.L_x_37) ;  /* 0x0000000800308947 */ /* 0x000fea0003800000 */
[----:B------:R-:W0:Y:S01]  /*0a70*/  LDC.64 R12, c[0x0][0x390] ;  /* 0x0000e400ff0c7b82 */ /* 0x000e220000000a00 */
[----:B------:R-:W-:Y:S02]  /*0a80*/  IADD3 R8, P0, PT, R18, 0x28, RZ ;  /* 0x0000002812087810 */ /* 0x000fe40007f1e0ff */
[----:B------:R-:W-:-:S03]  /*0a90*/  LOP3.LUT R21, R0, 0x7ffffffc, RZ, 0xc0, !PT ;  /* 0x7ffffffc00157812 */ /* 0x000fc600078ec0ff */
[----:B------:R-:W-:Y:S01]  /*0aa0*/  IMAD.X R9, RZ, RZ, R19, P0 ;  /* 0x000000ffff097224 */ /* 0x000fe200000e0613 */
[----:B------:R-:W-:Y:S01]  /*0ab0*/  IADD3 R22, PT, PT, -R21, RZ, RZ ;  /* 0x000000ff15167210 */ /* 0x000fe20007ffe1ff */
[----:B------:R-:W1:Y:S06]  /*0ac0*/  LDC.64 R10, c[0x0][0x388] ;  /* 0x0000e200ff0a7b82 */ /* 0x000e6c0000000a00 */
.L_x_62:
[----:B------:R-:W1:Y:S04]  /*0ad0*/  LDG.E R15, desc[UR4][R8.64+-0xc] ;  /* 0xfffff404080f7981 */ /* 0x000e68000c1e1900 */
[----:B------:R-:W2:Y:S01]  /*0ae0*/  LDG.E R7, desc[UR4][R8.64+-0x8] ;  /* 0xfffff80408077981 */ /* 0x000ea2000c1e1900 */
[----:B-1----:R-:W-:-:S05]  /*0af0*/  IMAD.WIDE R14, R15, 0xe0, R10 ;  /* 0x000000e00f0e7825 */ /* 0x002fca00078e020a */
[----:B------:R-:W3:Y:S04]  /*0b00*/  LDG.E R17, desc[UR4][R14.64+0x4] ;  /* 0x000004040e117981 */ /* 0x000ee8000c1e1900 */
[----:B------:R1:W5:Y:S04]  /*0b10*/  LDG.E R37, desc[UR4][R14.64+0x8] ;  /* 0x000008040e257981 */ /* 0x000368000c1e1900 */
[----:B------:R1:W5:Y:S01]  /*0b20*/  LDG.E R31, desc[UR4][R14.64+0xc] ;  /* 0x00000c040e1f7981 */ /* 0x000362000c1e1900 */
[----:B------:R-:W-:Y:S01]  /*0b30*/  BSSY.RECONVERGENT B2, `(.L_x_38) ;  /* 0x0000009000027945 */ /* 0x000fe20003800200 */
[----:B--2---:R-:W-:Y:S01]  /*0b40*/  IMAD.WIDE R6, R7, 0xe0, R10 ;  /* 0x000000e007067825 */ /* 0x004fe200078e020a */
[----:B---3--:R-:W-:-:S13]  /*0b50*/  ISETP.NE.AND P0, PT, R26, R17, PT ;  /* 0x000000111a00720c */ /* 0x008fda0003f05270 */
[----:B-1----:R-:W-:Y:S05]  /*0b60*/  @!P0 BRA `(.L_x_39) ;  /* 0x0000000000148947 */ /* 0x002fea0003800000 */
[----:B0-----:R-:W-:-:S06]  /*0b70*/  IMAD.WIDE R16, R17, 0x100, R12 ;  /* 0x0000010011107825 */ /* 0x001fcc00078e020c */
[----:B------:R-:W2:Y:S02]  /*0b80*/  LDG.E R16, desc[UR4][R16.64+0xc8] ;  /* 0x0000c80410107981 */ /* 0x000ea4000c1e1900 */
[----:B--2---:R-:W-:-:S13]  /*0b90*/  ISETP.NE.AND P0, PT, R16, 0x1, PT ;  /* 0x000000011000780c */ /* 0x004fda0003f05270 */
[----:B------:R-:W2:Y:S02]  /*0ba0*/  @P0 LDG.E.64 R24, desc[UR4][R14.64+0xc8] ;  /* 0x0000c8040e180981 */ /* 0x000ea4000c1e1b00 */
[----:B--2---:R-:W-:-:S11]  /*0bb0*/  @P0 DADD R2, R2, R24 ;  /* 0x0000000002020229 */ /* 0x004fd60000000018 */
.L_x_39:
[----:B------:R-:W-:Y:S05]  /*0bc0*/  BSYNC.RECONVERGENT B2 ;  /* 0x0000000000027941 */ /* 0x000fea0003800200 */
.L_x_38:
[----:B------:R1:W5:Y:S04]  /*0bd0*/  LDG.E R35, desc[UR4][R8.64+-0x4] ;  /* 0xfffffc0408237981 */ /* 0x000368000c1e1900 */
[----:B------:R1:W5:Y:S04]  /*0be0*/  LDG.E R33, desc[UR4][R8.64] ;  /* 0x0000000408217981 */ /* 0x000368000c1e1900 */
[----:B------:R1:W5:Y:S04]  /*0bf0*/  LDG.E R23, desc[UR4][R6.64+0x4] ;  /* 0x0000040406177981 */ /* 0x000368000c1e1900 */
[----:B------:R1:W5:Y:S04]  /*0c00*/  LDG.E R27, desc[UR4][R6.64+0x8] ;  /* 0x00000804061b7981 */ /* 0x000368000c1e1900 */
[----:B------:R1:W5:Y:S02]  /*0c10*/  LDG.E R29, desc[UR4][R6.64+0xc] ;  /* 0x00000c04061d7981 */ /* 0x000364000c1e1900 */
[C---:B-----5:R-:W-:Y:S01]  /*0c20*/  ISETP.NE.AND P0, PT, R26.reuse, R37, PT ;  /* 0x000000251a00720c */ /* 0x060fe20003f05270 */
[----:B------:R-:W-:Y:S01]  /*0c30*/  BSSY.RECONVERGENT B2, `(.L_x_40) ;  /* 0x0000008000027945 */ /* 0x000fe20003800200 */
[----:B------:R-:W-:-:S11]  /*0c40*/  ISETP.NE.AND P1, PT, R26, R31, PT ;  /* 0x0000001f1a00720c */ /* 0x000fd60003f25270 */
[----:B-1----:R-:W-:Y:S05]  /*0c50*/  @!P0 BRA `(.L_x_41) ;  /* 0x0000000000148947 */ /* 0x002fea0003800000 */
[----:B0-----:R-:W-:-:S06]  /*0c60*/  IMAD.WIDE R16, R37, 0x100, R12 ;  /* 0x0000010025107825 */ /* 0x001fcc00078e020c */
[----:B------:R-:W2:Y:S02]  /*0c70*/  LDG.E R16, desc[UR4][R16.64+0xc8] ;  /* 0x0000c80410107981 */ /* 0x000ea4000c1e1900 */
[----:B--2---:R-:W-:-:S13]  /*0c80*/  ISETP.NE.AND P0, PT, R16, 0x1, PT ;  /* 0x000000011000780c */ /* 0x004fda0003f05270 */
[----:B------:R-:W2:Y:S02]  /*0c90*/  @P0 LDG.E.64 R24, desc[UR4][R14.64+0xd0] ;  /* 0x0000d0040e180981 */ /* 0x000ea4000c1e1b00 */
[----:B--2---:R-:W-:-:S11]  /*0ca0*/  @P0 DADD R2, R2, R24 ;  /* 0x0000000002020229 */ /* 0x004fd60000000018 */
.L_x_41:
[----:B------:R-:W-:Y:S05]  /*0cb0*/  BSYNC.RECONVERGENT B2 ;  /* 0x0000000000027941 */ /* 0x000fea0003800200 */
.L_x_40:
[----:B------:R-:W-:Y:S01]  /*0cc0*/  BSSY.RECONVERGENT B2, `(.L_x_42) ;  /* 0x0000008000027945 */ /* 0x000fe20003800200 */
[----:B------:R-:W-:-:S03]  /*0cd0*/  IMAD.WIDE R16, R35, 0xe0, R10 ;  /* 0x000000e023107825 */ /* 0x000fc600078e020a */
[----:B------:R-:W-:Y:S05]  /*0ce0*/  @!P1 BRA `(.L_x_43) ;  /* 0x0000000000149947 */ /* 0x000fea0003800000 */
[----:B0-----:R-:W-:-:S06]  /*0cf0*/  IMAD.WIDE R24, R31, 0x100, R12 ;  /* 0x000001001f187825 */ /* 0x001fcc00078e020c */
[----:B------:R-:W2:Y:S02]  /*0d00*/  LDG.E R24, desc[UR4][R24.64+0xc8] ;  /* 0x0000c80418187981 */ /* 0x000ea4000c1e1900 */
[----:B--2---:R-:W-:-:S13]  /*0d10*/  ISETP.NE.AND P0, PT, R24, 0x1, PT ;  /* 0x000000011800780c */ /* 0x004fda0003f05270 */
[----:B------:R-:W2:Y:S02]  /*0d20*/  @P0 LDG.E.64 R14, desc[UR4][R14.64+0xd8] ;  /* 0x0000d8040e0e0981 */ /* 0x000ea4000c1e1b00 */
[----:B--2---:R-:W-:-:S11]  /*0d30*/  @P0 DADD R2, R2, R14 ;  /* 0x0000000002020229 */ /* 0x004fd6000000000e */
.L_x_43:
[----:B------:R-:W-:Y:S05]  /*0d40*/  BSYNC.RECONVERGENT B2 ;  /* 0x0000000000027941 */ /* 0x000fea0003800200 */
.L_x_42:
[----:B------:R1:W5:Y:S01]  /*0d50*/  LDG.E R25, desc[UR4][R16.64+0x4] ;  /* 0x0000040410197981 */ /* 0x000362000c1e1900 */
[C---:B------:R-:W-:Y:S01]  /*0d60*/  ISETP.NE.AND P0, PT, R26.reuse, R23, PT ;  /* 0x000000171a00720c */ /* 0x040fe20003f05270 */
[----:B------:R-:W-:Y:S01]  /*0d70*/  BSSY.RECONVERGENT B2, `(.L_x_44) ;  /* 0x000000a000027945 */ /* 0x000fe20003800200 */
[C---:B------:R-:W-:Y:S01]  /*0d80*/  ISETP.NE.AND P1, PT, R26.reuse, R27, PT ;  /* 0x0000001b1a00720c */ /* 0x040fe20003f25270 */
[----:B------:R-:W-:Y:S01]  /*0d90*/  IMAD.WIDE R14, R33, 0xe0, R10 ;  /* 0x000000e0210e7825 */ /* 0x000fe200078e020a */
[----:B------:R-:W-:-:S09]  /*0da0*/  ISETP.NE.AND P2, PT, R26, R29, PT ;  /* 0x0000001d1a00720c */ /* 0x000fd20003f45270 */
[----:B-1----:R-:W-:Y:S05]  /*0db0*/  @!P0 BRA `(.L_x_45) ;  /* 0x0000000000148947 */ /* 0x002fea0003800000 */
[----:B0-----:R-:W-:-:S06]  /*0dc0*/  IMAD.WIDE R30, R23, 0x100, R12 ;  /* 0x00000100171e7825 */ /* 0x001fcc00078e020c */
[----:B------:R-:W2:Y:S02]  /*0dd0*/  LDG.E R30, desc[UR4][R30.64+0xc8] ;  /* 0x0000c8041e1e7981 */ /* 0x000ea4000c1e1900 */
[----:B--2---:R-:W-:-:S13]  /*0de0*/  ISETP.NE.AND P0, PT, R30, 0x1, PT ;  /* 0x000000011e00780c */ /* 0x004fda0003f05270 */
[----:B------:R-:W2:Y:S02]  /*0df0*/  @P0 LDG.E.64 R32, desc[UR4][R6.64+0xc8] ;  /* 0x0000c80406200981 */ /* 0x000ea4000c1e1b00 */
[----:B--2---:R-:W-:-:S11]  /*0e00*/  @P0 DADD R2, R2, R32 ;  /* 0x0000000002020229 */ /* 0x004fd60000000020 */
.L_x_45:
[----:B------:R-:W-:Y:S05]  /*0e10*/  BSYNC.RECONVERGENT B2 ;  /* 0x0000000000027941 */ /* 0x000fea0003800200 */
.L_x_44:
[----:B------:R-:W-:Y:S04]  /*0e20*/  BSSY.RECONVERGENT B2, `(.L_x_46) ;  /* 0x0000007000027945 */ /* 0x000fe80003800200 */
[----:B------:R-:W-:Y:S05]  /*0e30*/  @!P1 BRA `(.L_x_47) ;  /* 0x0000000000149947 */ /* 0x000fea0003800000 */
[----:B0-----:R-:W-:-:S06]  /*0e40*/  IMAD.WIDE R30, R27, 0x100, R12 ;  /* 0x000001001b1e7825 */ /* 0x001fcc00078e020c */
[----:B------:R-:W2:Y:S02]  /*0e50*/  LDG.E R30, desc[UR4][R30.64+0xc8] ;  /* 0x0000c8041e1e7981 */ /* 0x000ea4000c1e1900 */
[----:B--2---:R-:W-:-:S13]  /*0e60*/  ISETP.NE.AND P0, PT, R30, 0x1, PT ;  /* 0x000000011e00780c */ /* 0x004fda0003f05270 */
[----:B------:R-:W2:Y:S02]  /*0e70*/  @P0 LDG.E.64 R32, desc[UR4][R6.64+0xd0] ;  /* 0x0000d00406200981 */ /* 0x000ea4000c1e1b00 */
[----:B--2---:R-:W-:-:S11]  /*0e80*/  @P0 DADD R2, R2, R32 ;  /* 0x0000000002020229 */ /* 0x004fd60000000020 */
.L_x_47:
[----:B------:R-:W-:Y:S05]  /*0e90*/  BSYNC.RECONVERGENT B2 ;  /* 0x0000000000027941 */ /* 0x000fea0003800200 */
.L_x_46:
[----:B------:R-:W-:Y:S04]  /*0ea0*/  BSSY.RECONVERGENT B2, `(.L_x_48) ;  /* 0x0000007000027945 */ /* 0x000fe80003800200 */
[----:B------:R-:W-:Y:S05]  /*0eb0*/  @!P2 BRA `(.L_x_49) ;  /* 0x000000000014a947 */ /* 0x000fea0003800000 */
[----:B0-----:R-:W-:-:S06]  /*0ec0*/  IMAD.WIDE R28, R29, 0x100, R12 ;  /* 0x000001001d1c7825 */ /* 0x001fcc00078e020c */
[----:B------:R-:W2:Y:S02]  /*0ed0*/  LDG.E R28, desc[UR4][R28.64+0xc8] ;  /* 0x0000c8041c1c7981 */ /* 0x000ea4000c1e1900 */
[----:B--2---:R-:W-:-:S13]  /*0ee0*/  ISETP.NE.AND P0, PT, R28, 0x1, PT ;  /* 0x000000011c00780c */ /* 0x004fda0003f05270 */
[----:B------:R-:W2:Y:S02]  /*0ef0*/  @P0 LDG.E.64 R6, desc[UR4][R6.64+0xd8] ;  /* 0x0000d80406060981 */ /* 0x000ea4000c1e1b00 */
[----:B--2---:R-:W-:-:S11]  /*0f00*/  @P0 DADD R2, R2, R6 ;  /* 0x0000000002020229 */ /* 0x004fd60000000006 */
.L_x_49:
[----:B------:R-:W-:Y:S05]  /*0f10*/  BSYNC.RECONVERGENT B2 ;  /* 0x0000000000027941 */ /* 0x000fea0003800200 */
.L_x_48:
[----:B------:R-:W2:Y:S04]  /*0f20*/  LDG.E R31, desc[UR4][R16.64+0x8] ;  /* 0x00000804101f7981 */ /* 0x000ea8000c1e1900 */
[----:B------:R-:W3:Y:S04]  /*0f30*/  LDG.E R33, desc[UR4][R16.64+0xc] ;  /* 0x00000c0410217981 */ /* 0x000ee8000c1e1900 */
[----:B------:R-:W4:Y:S04]  /*0f40*/  LDG.E R27, desc[UR4][R14.64+0x4] ;  /* 0x000004040e1b7981 */ /* 0x000f28000c1e1900 */
[----:B------:R-:W4:Y:S04]  /*0f50*/  LDG.E R7, desc[UR4][R14.64+0x8] ;  /* 0x000008040e077981 */ /* 0x000f28000c1e1900 */
[----:B------:R-:W4:Y:S01]  /*0f60*/  LDG.E R23, desc[UR4][R14.64+0xc] ;  /* 0x00000c040e177981 */ /* 0x000f22000c1e1900 */
[----:B-----5:R-:W-:Y:S01]  /*0f70*/  ISETP.NE.AND P6, PT, R26, R25, PT ;  /* 0x000000191a00720c */ /* 0x020fe20003fc5270 */
[----:B------:R-:W-:Y:S01]  /*0f80*/  VIADD R22, R22, 0x4 ;  /* 0x0000000416167836 */ /* 0x000fe20000000000 */
[----:B------:R-:W-:Y:S04]  /*0f90*/  BSSY.RECONVERGENT B2, `(.L_x_50) ;  /* 0x000000d000027945 */ /* 0x000fe80003800200 */
[----:B------:R-:W-:-:S02]  /*0fa0*/  ISETP.NE.AND P0, PT, R22, RZ, PT ;  /* 0x000000ff1600720c */ /* 0x000fc40003f05270 */
[C---:B--2---:R-:W-:Y:S02]  /*0fb0*/  ISETP.NE.AND P1, PT, R26.reuse, R31, PT ;  /* 0x0000001f1a00720c */ /* 0x044fe40003f25270 */
[C---:B---3--:R-:W-:Y:S02]  /*0fc0*/  ISETP.NE.AND P2, PT, R26.reuse, R33, PT ;  /* 0x000000211a00720c */ /* 0x048fe40003f45270 */
[C---:B----4-:R-:W-:Y:S02]  /*0fd0*/  ISETP.NE.AND P3, PT, R26.reuse, R27, PT ;  /* 0x0000001b1a00720c */ /* 0x050fe40003f65270 */
[C---:B------:R-:W-:Y:S02]  /*0fe0*/  ISETP.NE.AND P4, PT, R26.reuse, R7, PT ;  /* 0x000000071a00720c */ /* 0x040fe40003f85270 */
[----:B------:R-:W-:Y:S01]  /*0ff0*/  ISETP.NE.AND P5, PT, R26, R23, PT ;  /* 0x000000171a00720c */ /* 0x000fe20003fa5270 */
[----:B------:R-:W-:-:S12]  /*1000*/  @!P6 BRA `(.L_x_51) ;  /* 0x000000000014e947 */ /* 0x000fd80003800000 */
[----:B0-----:R-:W-:-:S06]  /*1010*/  IMAD.WIDE R24, R25, 0x100, R12 ;  /* 0x0000010019187825 */ /* 0x001fcc00078e020c */
[----:B------:R-:W2:Y:S02]  /*1020*/  LDG.E R24, desc[UR4][R24.64+0xc8] ;  /* 0x0000c80418187981 */ /* 0x000ea4000c1e1900 */
[----:B--2---:R-:W-:-:S13]  /*1030*/  ISETP.NE.AND P6, PT, R24, 0x1, PT ;  /* 0x000000011800780c */ /* 0x004fda0003fc5270 */
[----:B------:R-:W2:Y:S02]  /*1040*/  @P6 LDG.E.64 R28, desc[UR4][R16.64+0xc8] ;  /* 0x0000c804101c6981 */ /* 0x000ea4000c1e1b00 */
[----:B--2---:R-:W-:-:S11]  /*1050*/  @P6 DADD R2, R2, R28 ;  /* 0x0000000002026229 */ /* 0x004fd6000000001c */
.L_x_51:
[----:B------:R-:W-:Y:S05]  /*1060*/  BSYNC.RECONVERGENT B2 ;  /* 0x0000000000027941 */ /* 0x000fea0003800200 */
.L_x_50:
[----:B------:R-:W-:Y:S04]  /*1070*/  BSSY.RECONVERGENT B2, `(.L_x_52) ;  /* 0x0000007000027945 */ /* 0x000fe80003800200 */
[----:B------:R-:W-:Y:S05]  /*1080*/  @!P1 BRA `(.L_x_53) ;  /* 0x0000000000149947 */ /* 0x000fea0003800000 */
[----:B0-----:R-:W-:-:S06]  /*1090*/  IMAD.WIDE R24, R31, 0x100, R12 ;  /* 0x000001001f187825 */ /* 0x001fcc00078e020c */
[----:B------:R-:W2:Y:S02]  /*10a0*/  LDG.E R24, desc[UR4][R24.64+0xc8] ;  /* 0x0000c80418187981 */ /* 0x000ea4000c1e1900 */
[----:B--2---:R-:W-:-:S13]  /*10b0*/  ISETP.NE.AND P1, PT, R24, 0x1, PT ;  /* 0x000000011800780c */ /* 0x004fda0003f25270 */
[----:B------:R-:W2:Y:S02]  /*10c0*/  @P1 LDG.E.64 R28, desc[UR4][R16.64+0xd0] ;  /* 0x0000d004101c1981 */ /* 0x000ea4000c1e1b00 */
[----:B--2---:R-:W-:-:S11]  /*10d0*/  @P1 DADD R2, R2, R28 ;  /* 0x0000000002021229 */ /* 0x004fd6000000001c */
.L_x_53:
[----:B------:R-:W-:Y:S05]  /*10e0*/  BSYNC.RECONVERGENT B2 ;  /* 0x0000000000027941 */ /* 0x000fea0003800200 */
.L_x_52:
[----:B------:R-:W-:Y:S04]  /*10f0*/  BSSY.RECONVERGENT B2, `(.L_x_54) ;  /* 0x0000007000027945 */ /* 0x000fe80003800200 */
[----:B------:R-:W-:Y:S05]  /*1100*/  @!P2 BRA `(.L_x_55) ;  /* 0x000000000014a947 */ /* 0x000fea0003800000 */
[----:B0-----:R-:W-:-:S06]  /*1110*/  IMAD.WIDE R24, R33, 0x100, R12 ;  /* 0x0000010021187825 */ /* 0x001fcc00078e020c */
[----:B------:R-:W2:Y:S02]  /*1120*/  LDG.E R24, desc[UR4][R24.64+0xc8] ;  /* 0x0000c80418187981 */ /* 0x000ea4000c1e1900 */
[----:B--2---:R-:W-:-:S13]  /*1130*/  ISETP.NE.AND P1, PT, R24, 0x1, PT ;  /* 0x000000011800780c */ /* 0x004fda0003f25270 */
[----:B------:R-:W2:Y:S02]  /*1140*/  @P1 LDG.E.64 R16, desc[UR4][R16.64+0xd8] ;  /* 0x0000d80410101981 */ /* 0x000ea4000c1e1b00 */
[----:B--2---:R-:W-:-:S11]  /*1150*/  @P1 DADD R2, R2, R16 ;  /* 0x0000000002021229 */ /* 0x004fd60000000010 */
.L_x_55:
[----:B------:R-:W-:Y:S05]  /*1160*/  BSYNC.RECONVERGENT B2 ;  /* 0x0000000000027941 */ /* 0x000fea0003800200 */
.L_x_54:
[----:B------:R-:W-:Y:S04]  /*1170*/  BSSY.RECONVERGENT B2, `(.L_x_56) ;  /* 0x0000007000027945 */ /* 0x000fe80003800200 */
[----:B------:R-:W-:Y:S05]  /*1180*/  @!P3 BRA `(.L_x_57) ;  /* 0x000000000014b947 */ /* 0x000fea0003800000 */
[----:B0-----:R-:W-:-:S06]  /*1190*/  IMAD.WIDE R16, R27, 0x100, R12 ;  /* 0x000001001b107825 */ /* 0x001fcc00078e020c */
[----:B------:R-:W2:Y:S02]  /*11a0*/  LDG.E R16, desc[UR4][R16.64+0xc8] ;  /* 0x0000c80410107981 */ /* 0x000ea4000c1e1900 */
[----:B--2---:R-:W-:-:S13]  /*11b0*/  ISETP.NE.AND P1, PT, R16, 0x1, PT ;  /* 0x000000011000780c */ /* 0x004fda0003f25270 */
[----:B------:R-:W2:Y:S02]  /*11c0*/  @P1 LDG.E.64 R24, desc[UR4][R14.64+0xc8] ;  /* 0x0000c8040e181981 */ /* 0x000ea4000c1e1b00 */
[----:B--2---:R-:W-:-:S11]  /*11d0*/  @P1 DADD R2, R2, R24 ;  /* 0x0000000002021229 */ /* 0x004fd60000000018 */
.L_x_57:
[----:B------:R-:W-:Y:S05]  /*11e0*/  BSYNC.RECONVERGENT B2 ;  /* 0x0000000000027941 */ /* 0x000fea0003800200 */
.L_x_56:
[----:B------:R-:W-:Y:S04]  /*11f0*/  BSSY.RECONVERGENT B2, `(.L_x_58) ;  /* 0x0000007000027945 */ /* 0x000fe80003800200 */
[----:B------:R-:W-:Y:S05]  /*1200*/  @!P4 BRA `(.L_x_59) ;  /* 0x000000000014c947 */ /* 0x000fea0003800000 */
[----:B0-----:R-:W-:-:S06]  /*1210*/  IMAD.WIDE R6, R7, 0x100, R12 ;  /* 0x0000010007067825 */ /* 0x001fcc00078e020c */
[----:B------:R-:W2:Y:S02]  /*1220*/  LDG.E R6, desc[UR4][R6.64+0xc8] ;  /* 0x0000c80406067981 */ /* 0x000ea4000c1e1900 */
[----:B--2---:R-:W-:-:S13]  /*1230*/  ISETP.NE.AND P1, PT, R6, 0x1, PT ;  /* 0x000000010600780c */ /* 0x004fda0003f25270 */
[----:B------:R-:W2:Y:S02]  /*1240*/  @P1 LDG.E.64 R16, desc[UR4][R14.64+0xd0] ;  /* 0x0000d0040e101981 */ /* 0x000ea4000c1e1b00 */
[----:B--2---:R-:W-:-:S11]  /*1250*/  @P1 DADD R2, R2, R16 ;  /* 0x0000000002021229 */ /* 0x004fd60000000010 */
.L_x_59:
[----:B------:R-:W-:Y:S05]  /*1260*/  BSYNC.RECONVERGENT B2 ;  /* 0x0000000000027941 */ /* 0x000fea0003800200 */
.L_x_58:
[----:B------:R-:W-:Y:S04]  /*1270*/  BSSY.RECONVERGENT B2, `(.L_x_60) ;  /* 0x0000008000027945 */ /* 0x000fe80003800200 */
[----:B------:R-:W-:Y:S05]  /*1280*/  @!P5 BRA `(.L_x_61) ;  /* 0x000000000018d947 */ /* 0x000fea0003800000 */
[----:B0-----:R-:W-:-:S06]  /*1290*/  IMAD.WIDE R6, R23, 0x100, R12 ;  /* 0x0000010017067825 */ /* 0x001fcc00078e020c */
[----:B------:R-:W2:Y:S02]  /*12a0*/  LDG.E R6, desc[UR4][R6.64+0xc8] ;  /* 0x0000c80406067981 */ /* 0x000ea4000c1e1900 */
[----:B--2---:R-:W-:-:S13]  /*12b0*/  ISETP.NE.AND P1, PT, R6, 0x1, PT ;  /* 0x000000010600780c */ /* 0x004fda0003f25270 */
[----:B------:R-:W-:Y:S05]  /*12c0*/  @!P1 BRA `(.L_x_61) ;  /* 0x0000000000089947 */ /* 0x000fea0003800000 */
[----:B------:R-:W2:Y:S02]  /*12d0*/  LDG.E.64 R14, desc[UR4][R14.64+0xd8] ;  /* 0x0000d8040e0e7981 */ /* 0x000ea4000c1e1b00 */
[----:B--2---:R-:W-:-:S11]  /*12e0*/  DADD R2, R2, R14 ;  /* 0x0000000002027229 */ /* 0x004fd6000000000e */
.L_x_61:
[----:B------:R-:W-:Y:S05]  /*12f0*/  BSYNC.RECONVERGENT B2 ;  /* 0x0000000000027941 */ /* 0x000fea0003800200 */
.L_x_60:
[----:B------:R-:W-:-:S05]  /*1300*/  IADD3 R8, P1, PT, R8, 0x10, RZ ;  /* 0x0000001008087810 */ /* 0x000fca0007f3e0ff */
[----:B------:R-:W-:Y:S01]  /*1310*/  IMAD.X R9, RZ, RZ, R9, P1 ;  /* 0x000000ffff097224 */ /* 0x000fe200008e0609 */
[----:B------:R-:W-:Y:S07]  /*1320*/  @P0 BRA `(.L_x_62) ;  /* 0xfffffff400e80947 */ /* 0x000fee000383ffff */
.L_x_37:
[----:B------:R-:W-:Y:S05]  /*1330*/  BSYNC.RECONVERGENT B0 ;  /* 0x0000000000007941 */ /* 0x000fea0003800200 */
.L_x_36:
[----:B------:R-:W-:-:S13]  /*1340*/  ISETP.NE.AND P0, PT, R20, RZ, PT ;  /* 0x000000ff1400720c */ /* 0x000fda0003f05270 */
[----:B------:R-:W-:Y:S05]  /*1350*/  @!P0 BRA `(.L_x_35) ;  /* 0x0000000000b88947 */ /* 0x000fea0003800000 */
[----:B------:R-:W1:Y:S01]  /*1360*/  LDCU.64 UR6, c[0x0][0x390] ;  /* 0x00007200ff0677ac */ /* 0x000e620008000a00 */
[----:B------:R-:W2:Y:S01]  /*1370*/  LDC.64 R6, c[0x0][0x390] ;  /* 0x0000e400ff067b82 */ /* 0x000ea20000000a00 */
[----:B------:R-:W-:-:S04]  /*1380*/  IMAD.WIDE.U32 R4, R21, 0x4, R4 ;  /* 0x0000000415047825 */ /* 0x000fc800078e0004 */
[----:B------:R-:W-:-:S03]  /*1390*/  IMAD.MOV R20, RZ, RZ, -R20 ;  /* 0x000000ffff147224 */ /* 0x000fc600078e0a14 */
[----:B------:R-:W3:Y:S01]  /*13a0*/  LDC.64 R8, c[0x0][0x388] ;  /* 0x0000e200ff087b82 */ /* 0x000ee20000000a00 */
[----:B-1----:R-:W-:-:S04]  /*13b0*/  IADD3 R10, P0, PT, R4, UR6, RZ ;  /* 0x00000006040a7c10 */ /* 0x002fc8000ff1e0ff */
[----:B------:R-:W-:-:S04]  /*13c0*/  IADD3 R10, P1, PT, R10, 0x1c, RZ ;  /* 0x0000001c0a0a7810 */ /* 0x000fc80007f3e0ff */
[----:B------:R-:W-:-:S09]  /*13d0*/  IADD3.X R11, PT, PT, RZ, UR7, R5, P1, P0 ;  /* 0x00000007ff0b7c10 */ /* 0x000fd20008fe0405 */
.L_x_69:
[----:B------:R-:W3:Y:S02]  /*13e0*/  LDG.E R5, desc[UR4][R10.64] ;  /* 0x000000040a057981 */ /* 0x000ee4000c1e1900 */
[----:B---3--:R-:W-:-:S05]  /*13f0*/  IMAD.WIDE R4, R5, 0xe0, R8 ;  /* 0x000000e005047825 */ /* 0x008fca00078e0208 */
[----:B0-----:R-:W3:Y:S04]  /*1400*/  LDG.E R13, desc[UR4][R4.64+0x4] ;  /* 0x00000404040d7981 */ /* 0x001ee8000c1e1900 */
[----:B------:R-:W4:Y:S04]  /*1410*/  LDG.E R17, desc[UR4][R4.64+0x8] ;  /* 0x0000080404117981 */ /* 0x000f28000c1e1900 */
[----:B------:R-:W5:Y:S01]  /*1420*/  LDG.E R21, desc[UR4][R4.64+0xc] ;  /* 0x00000c0404157981 */ /* 0x000f62000c1e1900 */
[----:B------:R-:W-:Y:S01]  /*1430*/  VIADD R20, R20, 0x1 ;  /* 0x0000000114147836 */ /* 0x000fe20000000000 */
[----:B------:R-:W-:Y:S04]  /*1440*/  BSSY.RECONVERGENT B0, `(.L_x_63) ;  /* 0x000000b000007945 */ /* 0x000fe80003800200 */
[----:B------:R-:W-:-:S02]  /*1450*/  ISETP.NE.AND P0, PT, R20, RZ, PT ;  /* 0x000000ff1400720c */ /* 0x000fc40003f05270 */
[C---:B---3--:R-:W-:Y:S02]  /*1460*/  ISETP.NE.AND P1, PT, R26.reuse, R13, PT ;  /* 0x0000000d1a00720c */ /* 0x048fe40003f25270 */
[C---:B----4-:R-:W-:Y:S02]  /*1470*/  ISETP.NE.AND P2, PT, R26.reuse, R17, PT ;  /* 0x000000111a00720c */ /* 0x050fe40003f45270 */
[----:B-----5:R-:W-:-:S09]  /*1480*/  ISETP.NE.AND P3, PT, R26, R21, PT ;  /* 0x000000151a00720c */ /* 0x020fd20003f65270 */
[----:B------:R-:W-:Y:S05]  /*1490*/  @!P1 BRA `(.L_x_64) ;  /* 0x0000000000149947 */ /* 0x000fea0003800000 */
[----:B--2---:R-:W-:-:S06]  /*14a0*/  IMAD.WIDE R12, R13, 0x100, R6 ;  /* 0x000001000d0c7825 */ /* 0x004fcc00078e0206 */
[----:B------:R-:W2:Y:S02]  /*14b0*/  LDG.E R12, desc[UR4][R12.64+0xc8] ;  /* 0x0000c8040c0c7981 */ /* 0x000ea4000c1e1900 */
[----:B--2---:R-:W-:-:S13]  /*14c0*/  ISETP.NE.AND P1, PT, R12, 0x1, PT ;  /* 0x000000010c00780c */ /* 0x004fda0003f25270 */
[----:B------:R-:W2:Y:S02]  /*14d0*/  @P1 LDG.E.64 R14, desc[UR4][R4.64+0xc8] ;  /* 0x0000c804040e1981 */ /* 0x000ea4000c1e1b00 */
[----:B--2---:R-:W-:-:S11]  /*14e0*/  @P1 DADD R2, R2, R14 ;  /* 0x0000000002021229 */ /* 0x004fd6000000000e */
.L_x_64:
[----:B------:R-:W-:Y:S05]  /*14f0*/  BSYNC.RECONVERGENT B0 ;  /* 0x0000000000007941 */ /* 0x000fea0003800200 */
.L_x_63:
[----:B------:R-:W-:Y:S04]  /*1500*/  BSSY.RECONVERGENT B0, `(.L_x_65) ;  /* 0x0000007000007945 */ /* 0x000fe80003800200 */
[----:B------:R-:W-:Y:S05]  /*1510*/  @!P2 BRA `(.L_x_66) ;  /* 0x000000000014a947 */ /* 0x000fea0003800000 */
[----:B--2---:R-:W-:-:S06]  /*1520*/  IMAD.WIDE R12, R17, 0x100, R6 ;  /* 0x00000100110c7825 */ /* 0x004fcc00078e0206 */
[----:B------:R-:W2:Y:S02]  /*1530*/  LDG.E R12, desc[UR4][R12.64+0xc8] ;  /* 0x0000c8040c0c7981 */ /* 0x000ea4000c1e1900 */
[----:B--2---:R-:W-:-:S13]  /*1540*/  ISETP.NE.AND P1, PT, R12, 0x1, PT ;  /* 0x000000010c00780c */ /* 0x004fda0003f25270 */
[----:B------:R-:W2:Y:S02]  /*1550*/  @P1 LDG.E.64 R14, desc[UR4][R4.64+0xd0] ;  /* 0x0000d004040e1981 */ /* 0x000ea4000c1e1b00 */
[----:B--2---:R-:W-:-:S11]  /*1560*/  @P1 DADD R2, R2, R14 ;  /* 0x0000000002021229 */ /* 0x004fd6000000000e */
.L_x_66:
[----:B------:R-:W-:Y:S05]  /*1570*/  BSYNC.RECONVERGENT B0 ;  /* 0x0000000000007941 */ /* 0x000fea0003800200 */
.L_x_65:
[----:B------:R-:W-:Y:S04]  /*1580*/  BSSY.RECONVERGENT B0, `(.L_x_67) ;  /* 0x0000008000007945 */ /* 0x000fe80003800200 */
[----:B------:R-:W-:Y:S05]  /*1590*/  @!P3 BRA `(.L_x_68) ;  /* 0x000000000018b947 */ /* 0x000fea0003800000 */
[----:B--2---:R-:W-:-:S06]  /*15a0*/  IMAD.WIDE R12, R21, 0x100, R6 ;  /* 0x00000100150c7825 */ /* 0x004fcc00078e0206 */
[----:B------:R-:W2:Y:S02]  /*15b0*/  LDG.E R12, desc[UR4][R12.64+0xc8] ;  /* 0x0000c8040c0c7981 */ /* 0x000ea4000c1e1900 */
[----:B--2---:R-:W-:-:S13]  /*15c0*/  ISETP.NE.AND P1, PT, R12, 0x1, PT ;  /* 0x000000010c00780c */ /* 0x004fda0003f25270 */
[----:B------:R-:W-:Y:S05]  /*15d0*/  @!P1 BRA `(.L_x_68) ;  /* 0x0000000000089947 */ /* 0x000fea0003800000 */
[----:B------:R-:W2:Y:S02]  /*15e0*/  LDG.E.64 R4, desc[UR4][R4.64+0xd8] ;  /* 0x0000d80404047981 */ /* 0x000ea4000c1e1b00 */
[----:B--2---:R-:W-:-:S11]  /*15f0*/  DADD R2, R2, R4 ;  /* 0x0000000002027229 */ /* 0x004fd60000000004 */
.L_x_68:
[----:B------:R-:W-:Y:S05]  /*1600*/  BSYNC.RECONVERGENT B0 ;  /* 0x0000000000007941 */ /* 0x000fea0003800200 */
.L_x_67:
[----:B------:R-:W-:-:S05]  /*1610*/  IADD3 R10, P1, PT, R10, 0x4, RZ ;  /* 0x000000040a0a7810 */ /* 0x000fca0007f3e0ff */
[----:B------:R-:W-:Y:S01]  /*1620*/  IMAD.X R11, RZ, RZ, R11, P1 ;  /* 0x000000ffff0b7224 */ /* 0x000fe200008e060b */
[----:B------:R-:W-:Y:S07]  /*1630*/  @P0 BRA `(.L_x_69) ;  /* 0xfffffffc00680947 */ /* 0x000fee000383ffff */
.L_x_35:
[----:B------:R-:W-:Y:S05]  /*1640*/  BSYNC.RECONVERGENT B1 ;  /* 0x0000000000017941 */ /* 0x000fea0003800200 */
.L_x_34:
[----:B------:R-:W1:Y:S01]  /*1650*/  LDC.64 R22, c[0x0][0x398] ;  /* 0x0000e600ff167b82 */ /* 0x000e620000000a00 */
[----:B------:R-:W3:Y:S04]  /*1660*/  LDG.E.64 R4, desc[UR4][R18.64+0xf8] ;  /* 0x0000f80412047981 */ /* 0x000ee8000c1e1b00 */
[----:B-1----:R-:W4:Y:S01]  /*1670*/  LDG.E.64 R22, desc[UR4][R22.64] ;  /* 0x0000000416167981 */ /* 0x002f22000c1e1b00 */
[----:B--2---:R-:W-:Y:S01]  /*1680*/  HFMA2 R6, -RZ, RZ, 0, 5.9604644775390625e-08 ;  /* 0x00000001ff067431 */ /* 0x004fe200000001ff */
[----:B------:R-:W-:Y:S01]  /*1690*/  BSSY.RECONVERGENT B1, `(.L_x_70) ;  /* 0x0000014000017945 */ /* 0x000fe20003800200 */
[----:B------:R-:W-:Y:S01]  /*16a0*/  ISETP.GE.AND P1, PT, R0, 0x1, PT ;  /* 0x000000010000780c */ /* 0x000fe20003f26270 */
[----:B----4-:R-:W1:Y:S03]  /*16b0*/  MUFU.RCP64H R7, R23 ;  /* 0x0000001700077308 */ /* 0x010e660000001800 */
[----:B-1----:R-:W-:-:S08]  /*16c0*/  DFMA R8, -R22, R6, 1 ;  /* 0x3ff000001608742b */ /* 0x002fd00000000106 */
[----:B------:R-:W-:-:S08]  /*16d0*/  DFMA R8, R8, R8, R8 ;  /* 0x000000080808722b */ /* 0x000fd00000000008 */
[----:B------:R-:W-:-:S08]  /*16e0*/  DFMA R8, R6, R8, R6 ;  /* 0x000000080608722b */ /* 0x000fd00000000006 */
[----:B------:R-:W-:Y:S02]  /*16f0*/  DFMA R6, -R22, R8, 1 ;  /* 0x3ff000001606742b */ /* 0x000fe40000000108 */
[----:B---3--:R-:W-:-:S06]  /*1700*/  DADD R10, R4, R2 ;  /* 0x00000000040a7229 */ /* 0x008fcc0000000002 */
[----:B------:R-:W-:-:S08]  /*1710*/  DFMA R6, R8, R6, R8 ;  /* 0x000000060806722b */ /* 0x000fd00000000008 */
[----:B------:R-:W-:-:S08]  /*1720*/  DMUL R4, R10, R6 ;  /* 0x000000060a047228 */ /* 0x000fd00000000000 */
[----:B------:R-:W-:-:S08]  /*1730*/  DFMA R2, -R22, R4, R10 ;  /* 0x000000041602722b */ /* 0x000fd0000000010a */
[----:B------:R-:W-:Y:S01]  /*1740*/  DFMA R4, R6, R2, R4 ;  /* 0x000000020604722b */ /* 0x000fe20000000004 */
[----:B------:R-:W-:-:S09]  /*1750*/  FSETP.GEU.AND P2, PT, |R11|, 6.5827683646048100446e-37, PT ;  /* 0x036000000b00780b */ /* 0x000fd20003f4e200 */
[----:B------:R-:W-:-:S05]  /*1760*/  FFMA R2, RZ, R23, R5 ;  /* 0x00000017ff027223 */ /* 0x000fca0000000005 */
[----:B------:R-:W-:-:S13]  /*1770*/  FSETP.GT.AND P0, PT, |R2|, 1.469367938527859385e-39, PT ;  /* 0x001000000200780b */ /* 0x000fda0003f04200 */
[----:B------:R-:W-:Y:S05]  /*1780*/  @P0 BRA P2, `(.L_x_71) ;  /* 0x0000000000100947 */ /* 0x000fea0001000000 */
[----:B------:R-:W-:Y:S01]  /*1790*/  IMAD.MOV.U32 R4, RZ, RZ, R10 ;  /* 0x000000ffff047224 */ /* 0x000fe200078e000a */
[----:B------:R-:W-:Y:S01]  /*17a0*/  MOV R2, 0x17d0 ;  /* 0x000017d000027802 */ /* 0x000fe20000000f00 */
[----:B------:R-:W-:-:S07]  /*17b0*/  IMAD.MOV.U32 R5, RZ, RZ, R11 ;  /* 0x000000ffff057224 */ /* 0x000fce00078e000b */
[----:B0-----:R-:W-:Y:S05]  /*17c0*/  CALL.REL.NOINC `($__internal_1_$__cuda_sm20_div_rn_f64_full) ;  /* 0x0000001c00607944 */ /* 0x001fea0003c00000 */
.L_x_71:
[----:B------:R-:W-:Y:S05]  /*17d0*/  BSYNC.RECONVERGENT B1 ;  /* 0x0000000000017941 */ /* 0x000fea0003800200 */
.L_x_70:
[----:B------:R-:W2:Y:S04]  /*17e0*/  LDG.E.64 R14, desc[UR4][R18.64+0xf0] ;  /* 0x0000f004120e7981 */ /* 0x000ea8000c1e1b00 */
[----:B------:R1:W5:Y:S01]  /*17f0*/  LDG.E.64 R16, desc[UR4][R18.64+0xd0] ;  /* 0x0000d00412107981 */ /* 0x000362000c1e1b00 */
[----:B------:R-:W-:Y:S01]  /*1800*/  BSSY.RECONVERGENT B1, `(.L_x_72) ;  /* 0x00001ba000017945 */ /* 0x000fe20003800200 */
[----:B------:R-:W-:Y:S02]  /*1810*/  CS2R R24, SRZ ;  /* 0x0000000000187805 */ /* 0x000fe4000001ff00 */
[----:B------:R-:W-:Y:S01]  /*1820*/  CS2R R8, SRZ ;  /* 0x0000000000087805 */ /* 0x000fe2000001ff00 */
[----:B--2---:R-:W-:Y:S01]  /*1830*/  DADD R14, R14, R4 ;  /* 0x000000000e0e7229 */ /* 0x004fe20000000004 */
[----:B-1----:R-:W-:Y:S10]  /*1840*/  @!P1 BRA `(.L_x_73) ;  /* 0x0000001800d49947 */ /* 0x002ff40003800000 */
[----:B------:R-:W-:Y:S01]  /*1850*/  ISETP.NE.AND P0, PT, R0, 0x1, PT ;  /* 0x000000010000780c */ /* 0x000fe20003f05270 */
[----:B------:R-:W-:Y:S01]  /*1860*/  BSSY.RECONVERGENT B2, `(.L_x_74) ;  /* 0x0000125000027945 */ /* 0x000fe20003800200 */
[----:B------:R-:W-:Y:S02]  /*1870*/  CS2R R8, SRZ ;  /* 0x0000000000087805 */ /* 0x000fe4000001ff00 */
[----:B------:R-:W-:Y:S02]  /*1880*/  CS2R R2, SRZ ;  /* 0x0000000000027805 */ /* 0x000fe4000001ff00 */
[----:B------:R-:W-:-:S07]  /*1890*/  CS2R R24, SRZ ;  /* 0x0000000000187805 */ /* 0x000fce000001ff00 */
[----:B------:R-:W-:Y:S05]  /*18a0*/  @!P0 BRA `(.L_x_75) ;  /* 0x0000001000808947 */ /* 0x000fea0003800000 */
[----:B0-----:R-:W-:Y:S01]  /*18b0*/  IADD3 R12, P0, PT, R18, 0x48, RZ ;  /* 0x00000048120c7810 */ /* 0x001fe20007f1e0ff */
[----:B------:R-:W-:Y:S01]  /*18c0*/  BSSY.RECONVERGENT B3, `(.L_x_76) ;  /* 0x000011c000037945 */ /* 0x000fe20003800200 */
[----:B------:R-:W-:Y:S02]  /*18d0*/  LOP3.LUT R3, R0, 0x7ffffffe, RZ, 0xc0, !PT ;  /* 0x7ffffffe00037812 */ /* 0x000fe400078ec0ff */
[----:B------:R-:W-:Y:S01]  /*18e0*/  CS2R R8, SRZ ;  /* 0x0000000000087805 */ /* 0x000fe2000001ff00 */
[----:B------:R-:W-:Y:S02]  /*18f0*/  IMAD.X R13, RZ, RZ, R19, P0 ;  /* 0x000000ffff0d7224 */ /* 0x000fe400000e0613 */
[----:B------:R-:W-:-:S07]  /*1900*/  IMAD.MOV R3, RZ, RZ, -R3 ;  /* 0x000000ffff037224 */ /* 0x000fce00078e0a03 */
.L_x_93:
[----:B------:R-:W2:Y:S01]  /*1910*/  LDG.E R7, desc[UR4][R12.64+-0x2c] ;  /* 0xffffd4040c077981 */ /* 0x000ea2000c1e1900 */
[----:B------:R-:W2:Y:S03]  /*1920*/  LDC.64 R4, c[0x0][0x388] ;  /* 0x0000e200ff047b82 */ /* 0x000ea60000000a00 */
[----:B------:R-:W3:Y:S05]  /*1930*/  LDG.E R26, desc[UR4][R12.64+-0x4] ;  /* 0xfffffc040c1a7981 */ /* 0x000eea000c1e1900 */
[----:B------:R-:W0:Y:S01]  /*1940*/  LDC.64 R30, c[0x0][0x390] ;  /* 0x0000e400ff1e7b82 */ /* 0x000e220000000a00 */
[----:B--2---:R-:W-:-:S05]  /*1950*/  IMAD.WIDE R4, R7, 0xe0, R4 ;  /* 0x000000e007047825 */ /* 0x004fca00078e0204 */
[----:B------:R-:W0:Y:S04]  /*1960*/  LDG.E R23, desc[UR4][R4.64+0x4] ;  /* 0x0000040404177981 */ /* 0x000e28000c1e1900 */
[----:B------:R-:W2:Y:S04]  /*1970*/  LDG.E R29, desc[UR4][R4.64+0x8] ;  /* 0x00000804041d7981 */ /* 0x000ea8000c1e1900 */
[----:B------:R-:W4:Y:S01]  /*1980*/  LDG.E R7, desc[UR4][R4.64+0xc] ;  /* 0x00000c0404077981 */ /* 0x000f22000c1e1900 */
[----:B0-----:R-:W-:-:S04]  /*1990*/  IMAD.WIDE R22, R23, 0x100, R30 ;  /* 0x0000010017167825 */ /* 0x001fc800078e021e */
[--C-:B--2---:R-:W-:Y:S02]  /*19a0*/  IMAD.WIDE R28, R29, 0x100, R30.reuse ;  /* 0x000001001d1c7825 */ /* 0x104fe400078e021e */
[----:B------:R-:W2:Y:S02]  /*19b0*/  LDG.E.64 R22, desc[UR4][R22.64+0xd0] ;  /* 0x0000d00416167981 */ /* 0x000ea4000c1e1b00 */
[----:B----4-:R-:W-:Y:S02]  /*19c0*/  IMAD.WIDE R30, R7, 0x100, R30 ;  /* 0x00000100071e7825 */ /* 0x010fe400078e021e */
[----:B------:R-:W4:Y:S04]  /*19d0*/  LDG.E.64 R28, desc[UR4][R28.64+0xd0] ;  /* 0x0000d0041c1c7981 */ /* 0x000f28000c1e1b00 */
[----:B------:R-:W4:Y:S01]  /*19e0*/  LDG.E.64 R30, desc[UR4][R30.64+0xd0] ;  /* 0x0000d0041e1e7981 */ /* 0x000f22000c1e1b00 */
[----:B------:R-:W-:-:S02]  /*19f0*/  IADD3 R10, P0, PT, R4, 0x4, RZ ;  /* 0x00000004040a7810 */ /* 0x000fc40007f1e0ff */
[----:B---3--:R-:W-:-:S03]  /*1a00*/  LEA R27, R26, R1, 0x3 ;  /* 0x000000011a1b7211 */ /* 0x008fc600078e18ff */
[----:B------:R-:W-:Y:S02]  /*1a10*/  IMAD.X R11, RZ, RZ, R5, P0 ;  /* 0x000000ffff0b7224 */ /* 0x000fe400000e0605 */
[----:B------:R-:W-:-:S05]  /*1a20*/  IMAD.WIDE R10, R26, 0x18, R10 ;  /* 0x000000181a0a7825 */ /* 0x000fca00078e020a */
[----:B------:R-:W3:Y:S01]  /*1a30*/  LDG.E.64 R6, desc[UR4][R10.64+0x7c] ;  /* 0x00007c040a067981 */ /* 0x000ee2000c1e1b00 */
[----:B------:R-:W0:Y:S01]  /*1a40*/  MUFU.RCP64H R33, 1.2566360965138301253e-06 ;  /* 0x3eb5153600217908 */ /* 0x000e220000001800 */
[----:B------:R-:W-:Y:S02]  /*1a50*/  IMAD.MOV.U32 R4, RZ, RZ, -0x1b0f5da ;  /* 0xfe4f0a26ff047424 */ /* 0x000fe400078e00ff */
[----:B------:R-:W-:Y:S02]  /*1a60*/  IMAD.MOV.U32 R5, RZ, RZ, 0x3eb51536 ;  /* 0x3eb51536ff057424 */ /* 0x000fe400078e00ff */
[----:B------:R-:W-:Y:S01]  /*1a70*/  IMAD.MOV.U32 R32, RZ, RZ, 0x1 ;  /* 0x00000001ff207424 */ /* 0x000fe200078e00ff */
[----:B--2---:R1:W-:Y:S04]  /*1a80*/  STL.64 [R1], R22 ;  /* 0x0000001601007387 */ /* 0x0043e80000100a00 */
[----:B----4-:R2:W-:Y:S04]  /*1a90*/  STL.64 [R1+0x8], R28 ;  /* 0x0000081c01007387 */ /* 0x0105e80000100a00 */
[----:B------:R2:W-:Y:S04]  /*1aa0*/  STL.64 [R1+0x10], R30 ;  /* 0x0000101e01007387 */ /* 0x0005e80000100a00 */
[----:B-----5:R2:W-:Y:S04]  /*1ab0*/  STL.64 [R27], R16 ;  /* 0x000000101b007387 */ /* 0x0205e80000100a00 */
[----:B------:R-:W3:Y:S01]  /*1ac0*/  LDL.64 R20, [R1] ;  /* 0x0000000001147983 */ /* 0x000ee20000100a00 */
[----:B0-----:R-:W-:-:S08]  /*1ad0*/  DFMA R34, R32, -R4, 1 ;  /* 0x3ff000002022742b */ /* 0x001fd00000000804 */
[----:B------:R-:W-:-:S08]  /*1ae0*/  DFMA R34, R34, R34, R34 ;  /* 0x000000222222722b */ /* 0x000fd00000000022 */
[----:B------:R-:W-:-:S08]  /*1af0*/  DFMA R34, R32, R34, R32 ;  /* 0x000000222022722b */ /* 0x000fd00000000020 */
[----:B-1----:R-:W-:-:S08]  /*1b00*/  DFMA R22, R34, -R4, 1 ;  /* 0x3ff000002216742b */ /* 0x002fd00000000804 */
[----:B------:R-:W-:Y:S01]  /*1b10*/  DFMA R22, R34, R22, R34 ;  /* 0x000000162216722b */ /* 0x000fe20000000022 */
[----:B------:R-:W-:Y:S01]  /*1b20*/  VIADD R3, R3, 0x2 ;  /* 0x0000000203037836 */ /* 0x000fe20000000000 */
[----:B------:R-:W-:Y:S04]  /*1b30*/  BSSY.RECONVERGENT B4, `(.L_x_77) ;  /* 0x0000012000047945 */ /* 0x000fe80003800200 */
[----:B------:R-:W-:Y:S01]  /*1b40*/  ISETP.NE.AND P1, PT, R3, RZ, PT ;  /* 0x000000ff0300720c */ /* 0x000fe20003f25270 */
[----:B---3--:R-:W-:-:S08]  /*1b50*/  DMUL R20, R20, R6 ;  /* 0x0000000614147228 */ /* 0x008fd00000000000 */
[----:B------:R-:W-:-:S08]  /*1b60*/  DMUL R6, R20, R22 ;  /* 0x0000001614067228 */ /* 0x000fd00000000000 */
[----:B------:R-:W-:-:S08]  /*1b70*/  DFMA R4, R6, -R4, R20 ;  /* 0x800000040604722b */ /* 0x000fd00000000014 */
[----:B------:R-:W-:Y:S01]  /*1b80*/  DFMA R6, R22, R4, R6 ;  /* 0x000000041606722b */ /* 0x000fe20000000006 */
[----:B------:R-:W-:-:S09]  /*1b90*/  FSETP.GEU.AND P2, PT, |R21|, 6.5827683646048100446e-37, PT ;  /* 0x036000001500780b */ /* 0x000fd20003f4e200 */
[----:B------:R-:W-:-:S05]  /*1ba0*/  FFMA R2, RZ, 0.35367745161056518555, R7 ;  /* 0x3eb51536ff027823 */ /* 0x000fca0000000007 */
[----:B------:R-:W-:-:S13]  /*1bb0*/  FSETP.GT.AND P0, PT, |R2|, 1.469367938527859385e-39, PT ;  /* 0x001000000200780b */ /* 0x000fda0003f04200 */
[----:B--2---:R-:W-:Y:S05]  /*1bc0*/  @P0 BRA P2, `(.L_x_78) ;  /* 0x0000000000200947 */ /* 0x004fea0001000000 */
[----:B------:R-:W-:Y:S01]  /*1bd0*/  IMAD.MOV.U32 R4, RZ, RZ, R20 ;  /* 0x000000ffff047224 */ /* 0x000fe200078e0014 */
[----:B------:R-:W-:Y:S01]  /*1be0*/  MOV R5, R21 ;  /* 0x0000001500057202 */ /* 0x000fe20000000f00 */
[----:B------:R-:W-:Y:S01]  /*1bf0*/  IMAD.MOV.U32 R22, RZ, RZ, -0x1b0f5da ;  /* 0xfe4f0a26ff167424 */ /* 0x000fe200078e00ff */
[----:B------:R-:W-:Y:S01]  /*1c00*/  MOV R2, 0x1c30 ;  /* 0x00001c3000027802 */ /* 0x000fe20000000f00 */
[----:B------:R-:W-:-:S07]  /*1c10*/  IMAD.MOV.U32 R23, RZ, RZ, 0x3eb51536 ;  /* 0x3eb51536ff177424 */ /* 0x000fce00078e00ff */
[----:B------:R-:W-:Y:S05]  /*1c20*/  CALL.REL.NOINC `($__internal_1_$__cuda_sm20_div_rn_f64_full) ;  /* 0x0000001800487944 */ /* 0x000fea0003c00000 */
[----:B------:R-:W-:Y:S02]  /*1c30*/  IMAD.MOV.U32 R6, RZ, RZ, R4 ;  /* 0x000000ffff067224 */ /* 0x000fe400078e0004 */
[----:B------:R-:W-:-:S07]  /*1c40*/  IMAD.MOV.U32 R7, RZ, RZ, R5 ;  /* 0x000000ffff077224 */ /* 0x000fce00078e0005 */
.L_x_78:
[----:B------:R-:W-:Y:S05]  /*1c50*/  BSYNC.RECONVERGENT B4 ;  /* 0x0000000000047941 */ /* 0x000fea0003800200 */
.L_x_77:
[----:B------:R-:W2:Y:S04]  /*1c60*/  LDL.64 R30, [R1+0x8] ;  /* 0x00000800011e7983 */ /* 0x000ea80000100a00 */
[----:B------:R-:W2:Y:S01]  /*1c70*/  LDG.E.64 R20, desc[UR4][R10.64+0x84] ;  /* 0x000084040a147981 */ /* 0x000ea2000c1e1b00 */
[----:B------:R-:W0:Y:S01]  /*1c80*/  MUFU.RCP64H R23, 1.2566360965138301253e-06 ;  /* 0x3eb5153600177908 */ /* 0x000e220000001800 */
[----:B------:R-:W-:Y:S01]  /*1c90*/  IMAD.MOV.U32 R4, RZ, RZ, -0x1b0f5da ;  /* 0xfe4f0a26ff047424 */ /* 0x000fe200078e00ff */
[----:B------:R-:W-:Y:S01]  /*1ca0*/  MOV R5, 0x3eb51536 ;  /* 0x3eb5153600057802 */ /* 0x000fe20000000f00 */
[----:B------:R-:W-:Y:S01]  /*1cb0*/  IMAD.MOV.U32 R22, RZ, RZ, 0x1 ;  /* 0x00000001ff167424 */ /* 0x000fe200078e00ff */
[----:B------:R-:W-:Y:S01]  /*1cc0*/  BSSY.RECONVERGENT B4, `(.L_x_79) ;  /* 0x0000015000047945 */ /* 0x000fe20003800200 */
[----:B------:R-:W-:-:S04]  /*1cd0*/  DADD R8, R6, R8 ;  /* 0x0000000006087229 */ /* 0x000fc80000000008 */
[----:B0-----:R-:W-:-:S08]  /*1ce0*/  DFMA R28, R22, -R4, 1 ;  /* 0x3ff00000161c742b */ /* 0x001fd00000000804 */
[----:B------:R-:W-:-:S08]  /*1cf0*/  DFMA R28, R28, R28, R28 ;  /* 0x0000001c1c1c722b */ /* 0x000fd0000000001c */
[----:B------:R-:W-:-:S08]  /*1d00*/  DFMA R28, R22, R28, R22 ;  /* 0x0000001c161c722b */ /* 0x000fd00000000016 */
[----:B------:R-:W-:-:S08]  /*1d10*/  DFMA R22, R28, -R4, 1 ;  /* 0x3ff000001c16742b */ /* 0x000fd00000000804 */
[----:B------:R-:W-:Y:S02]  /*1d20*/  DFMA R22, R28, R22, R28 ;  /* 0x000000161c16722b */ /* 0x000fe4000000001c */
[----:B--2---:R-:W-:-:S08]  /*1d30*/  DMUL R20, R30, R20 ;  /* 0x000000141e147228 */ /* 0x004fd00000000000 */
[----:B------:R-:W-:Y:S02]  /*1d40*/  DMUL R28, R22, R20 ;  /* 0x00000014161c7228 */ /* 0x000fe40000000000 */
[----:B------:R-:W-:-:S06]  /*1d50*/  FSETP.GEU.AND P2, PT, |R21|, 6.5827683646048100446e-37, PT ;  /* 0x036000001500780b */ /* 0x000fcc0003f4e200 */
[----:B------:R-:W-:-:S08]  /*1d60*/  DFMA R4, R28, -R4, R20 ;  /* 0x800000041c04722b */ /* 0x000fd00000000014 */
[----:B------:R-:W-:-:S10]  /*1d70*/  DFMA R4, R22, R4, R28 ;  /* 0x000000041604722b */ /* 0x000fd4000000001c */
[----:B------:R-:W-:-:S05]  /*1d80*/  FFMA R2, RZ, 0.35367745161056518555, R5 ;  /* 0x3eb51536ff027823 */ /* 0x000fca0000000005 */
[----:B------:R-:W-:-:S13]  /*1d90*/  FSETP.GT.AND P0, PT, |R2|, 1.469367938527859385e-39, PT ;  /* 0x001000000200780b */ /* 0x000fda0003f04200 */
[----:B------:R-:W-:Y:S05]  /*1da0*/  @P0 BRA P2, `(.L_x_80) ;  /* 0x0000000000180947 */ /* 0x000fea0001000000 */
[----:B------:R-:W-:Y:S01]  /*1db0*/  IMAD.MOV.U32 R4, RZ, RZ, R20 ;  /* 0x000000ffff047224 */ /* 0x000fe200078e0014 */
[----:B------:R-:W-:Y:S01]  /*1dc0*/  MOV R2, 0x1e10 ;  /* 0x00001e1000027802 */ /* 0x000fe20000000f00 */
[----:B------:R-:W-:Y:S02]  /*1dd0*/  IMAD.MOV.U32 R5, RZ, RZ, R21 ;  /* 0x000000ffff057224 */ /* 0x000fe400078e0015 */
[----:B------:R-:W-:Y:S02]  /*1de0*/  IMAD.MOV.U32 R22, RZ, RZ, -0x1b0f5da ;  /* 0xfe4f0a26ff167424 */ /* 0x000fe400078e00ff */
[----:B------:R-:W-:-:S07]  /*1df0*/  IMAD.MOV.U32 R23, RZ, RZ, 0x3eb51536 ;  /* 0x3eb51536ff177424 */ /* 0x000fce00078e00ff */
[----:B------:R-:W-:Y:S05]  /*1e00*/  CALL.REL.NOINC `($__internal_1_$__cuda_sm20_div_rn_f64_full) ;  /* 0x0000001400d07944 */ /* 0x000fea0003c00000 */
.L_x_80:
[----:B------:R-:W-:Y:S05]  /*1e10*/  BSYNC.RECONVERGENT B4 ;  /* 0x0000000000047941 */ /* 0x000fea0003800200 */
.L_x_79:
[----:B------:R-:W2:Y:S04]  /*1e20*/  LDL.64 R30, [R1+0x10] ;  /* 0x00001000011e7983 */ /* 0x000ea80000100a00 */
[----:B------:R-:W2:Y:S01]  /*1e30*/  LDG.E.64 R20, desc[UR4][R10.64+0x8c] ;  /* 0x00008c040a147981 */ /* 0x000ea2000c1e1b00 */
[----:B------:R-:W0:Y:S01]  /*1e40*/  MUFU.RCP64H R23, 1.2566360965138301253e-06 ;  /* 0x3eb5153600177908 */ /* 0x000e220000001800 */
[----:B------:R-:W-:Y:S01]  /*1e50*/  MOV R6, 0xfe4f0a26 ;  /* 0xfe4f0a2600067802 */ /* 0x000fe20000000f00 */
[----:B------:R-:W-:Y:S01]  /*1e60*/  IMAD.MOV.U32 R7, RZ, RZ, 0x3eb51536 ;  /* 0x3eb51536ff077424 */ /* 0x000fe200078e00ff */
[----:B------:R-:W-:Y:S01]  /*1e70*/  BSSY.RECONVERGENT B4, `(.L_x_81) ;  /* 0x0000018000047945 */ /* 0x000fe20003800200 */
[----:B------:R-:W-:Y:S01]  /*1e80*/  IMAD.MOV.U32 R22, RZ, RZ, 0x1 ;  /* 0x00000001ff167424 */ /* 0x000fe200078e00ff */
[----:B------:R-:W-:-:S05]  /*1e90*/  DADD R8, R8, R4 ;  /* 0x0000000008087229 */ /* 0x000fca0000000004 */
        /* <DEDUP_REMOVED lines=15> */
[----:B------:R-:W-:Y:S01]  /*1f90*/  IMAD.MOV.U32 R5, RZ, RZ, R21 ;  /* 0x000000ffff057224 */ /* 0x000fe200078e0015 */
[----:B------:R-:W-:Y:S01]  /*1fa0*/  MOV R2, 0x1fd0 ;  /* 0x00001fd000027802 */ /* 0x000fe20000000f00 */
[----:B------:R-:W-:-:S07]  /*1fb0*/  IMAD.MOV.U32 R22, RZ, RZ, -0x1b0f5da ;  /* 0xfe4f0a26ff167424 */ /* 0x000fce00078e00ff */
[----:B------:R-:W-:Y:S05]  /*1fc0*/  CALL.REL.NOINC `($__internal_1_$__cuda_sm20_div_rn_f64_full) ;  /* 0x0000001400607944 */ /* 0x000fea0003c00000 */
[----:B------:R-:W-:Y:S02]  /*1fd0*/  IMAD.MOV.U32 R22, RZ, RZ, R4 ;  /* 0x000000ffff167224 */ /* 0x000fe400078e0004 */
[----:B------:R-:W-:-:S07]  /*1fe0*/  IMAD.MOV.U32 R23, RZ, RZ, R5 ;  /* 0x000000ffff177224 */ /* 0x000fce00078e0005 */
.L_x_82:
[----:B------:R-:W-:Y:S05]  /*1ff0*/  BSYNC.RECONVERGENT B4 ;  /* 0x0000000000047941 */ /* 0x000fea0003800200 */
.L_x_81:
[----:B------:R-:W-:-:S06]  /*2000*/  IMAD.WIDE R4, R26, 0x8, R10 ;  /* 0x000000081a047825 */ /* 0x000fcc00078e020a */
[----:B------:R-:W2:Y:S01]  /*2010*/  LDG.E.64 R4, desc[UR4][R4.64+0x7c] ;  /* 0x00007c0404047981 */ /* 0x000ea2000c1e1b00 */
[----:B------:R-:W0:Y:S01]  /*2020*/  MUFU.RCP64H R11, 1.2566360965138301253e-06 ;  /* 0x3eb51536000b7908 */ /* 0x000e220000001800 */
[----:B------:R-:W-:Y:S01]  /*2030*/  IMAD.MOV.U32 R6, RZ, RZ, -0x1b0f5da ;  /* 0xfe4f0a26ff067424 */ /* 0x000fe200078e00ff */
[----:B------:R-:W-:Y:S01]  /*2040*/  BSSY.RECONVERGENT B4, `(.L_x_83) ;  /* 0x0000016000047945 */ /* 0x000fe20003800200 */
[----:B------:R-:W-:Y:S02]  /*2050*/  IMAD.MOV.U32 R7, RZ, RZ, 0x3eb51536 ;  /* 0x3eb51536ff077424 */ /* 0x000fe400078e00ff */
[----:B------:R-:W-:-:S06]  /*2060*/  IMAD.MOV.U32 R10, RZ, RZ, 0x1 ;  /* 0x00000001ff0a7424 */ /* 0x000fcc00078e00ff */
[----:B0-----:R-:W-:-:S08]  /*2070*/  DFMA R20, R10, -R6, 1 ;  /* 0x3ff000000a14742b */ /* 0x001fd00000000806 */
[----:B------:R-:W-:-:S08]  /*2080*/  DFMA R20, R20, R20, R20 ;  /* 0x000000141414722b */ /* 0x000fd00000000014 */
[----:B------:R-:W-:-:S08]  /*2090*/  DFMA R20, R10, R20, R10 ;  /* 0x000000140a14722b */ /* 0x000fd0000000000a */
[----:B------:R-:W-:-:S08]  /*20a0*/  DFMA R10, R20, -R6, 1 ;  /* 0x3ff00000140a742b */ /* 0x000fd00000000806 */
[----:B------:R-:W-:-:S08]  /*20b0*/  DFMA R20, R20, R10, R20 ;  /* 0x0000000a1414722b */ /* 0x000fd00000000014 */
[----:B--2---:R-:W-:Y:S01]  /*20c0*/  DMUL R10, R20, R4 ;  /* 0x00000004140a7228 */ /* 0x004fe20000000000 */
[----:B------:R-:W-:-:S07]  /*20d0*/  FSETP.GEU.AND P2, PT, |R5|, 6.5827683646048100446e-37, PT ;  /* 0x036000000500780b */ /* 0x000fce0003f4e200 */
[----:B------:R-:W-:-:S08]  /*20e0*/  DFMA R6, R10, -R6, R4 ;  /* 0x800000060a06722b */ /* 0x000fd00000000004 */
[----:B------:R-:W-:Y:S02]  /*20f0*/  DFMA R6, R20, R6, R10 ;  /* 0x000000061406722b */ /* 0x000fe4000000000a */
[----:B------:R-:W-:-:S08]  /*2100*/  DADD R10, R8, R22 ;  /* 0x00000000080a7229 */ /* 0x000fd00000000016 */
[----:B------:R-:W-:-:S05]  /*2110*/  FFMA R2, RZ, 0.35367745161056518555, R7 ;  /* 0x3eb51536ff027823 */ /* 0x000fca0000000007 */
[----:B------:R-:W-:-:S13]  /*2120*/  FSETP.GT.AND P0, PT, |R2|, 1.469367938527859385e-39, PT ;  /* 0x001000000200780b */ /* 0x000fda0003f04200 */
[----:B------:R-:W-:Y:S05]  /*2130*/  @P0 BRA P2, `(.L_x_84) ;  /* 0x0000000000180947 */ /* 0x000fea0001000000 */
[----:B------:R-:W-:Y:S01]  /*2140*/  MOV R22, 0xfe4f0a26 ;  /* 0xfe4f0a2600167802 */ /* 0x000fe20000000f00 */
[----:B------:R-:W-:Y:S01]  /*2150*/  IMAD.MOV.U32 R23, RZ, RZ, 0x3eb51536 ;  /* 0x3eb51536ff177424 */ /* 0x000fe200078e00ff */
[----:B------:R-:W-:-:S07]  /*2160*/  MOV R2, 0x2180 ;  /* 0x0000218000027802 */ /* 0x000fce0000000f00 */
[----:B------:R-:W-:Y:S05]  /*2170*/  CALL.REL.NOINC `($__internal_1_$__cuda_sm20_div_rn_f64_full) ;  /* 0x0000001000f47944 */ /* 0x000fea0003c00000 */
[----:B------:R-:W-:Y:S02]  /*2180*/  IMAD.MOV.U32 R6, RZ, RZ, R4 ;  /* 0x000000ffff067224 */ /* 0x000fe400078e0004 */
[----:B------:R-:W-:-:S07]  /*2190*/  IMAD.MOV.U32 R7, RZ, RZ, R5 ;  /* 0x000000ffff077224 */ /* 0x000fce00078e0005 */
.L_x_84:
[----:B------:R-:W-:Y:S05]  /*21a0*/  BSYNC.RECONVERGENT B4 ;  /* 0x0000000000047941 */ /* 0x000fea0003800200 */
.L_x_83:
        /* <DEDUP_REMOVED lines=13> */
[----:B------:R-:W5:Y:S01]  /*2280*/  LDG.E.64 R32, desc[UR4][R32.64+0xd0] ;  /* 0x0000d00420207981 */ /* 0x000f62000c1e1b00 */
[----:B------:R-:W-:Y:S01]  /*2290*/  IADD3 R8, P0, PT, R4, 0x4, RZ ;  /* 0x0000000404087810 */ /* 0x000fe20007f1e0ff */
[----:B---3--:R-:W-:-:S04]  /*22a0*/  IMAD R27, R26, 0x8, R1 ;  /* 0x000000081a1b7824 */ /* 0x008fc800078e0201 */
[----:B------:R-:W-:Y:S02]  /*22b0*/  IMAD.X R9, RZ, RZ, R5, P0 ;  /* 0x000000ffff097224 */ /* 0x000fe400000e0605 */
[----:B------:R-:W-:-:S05]  /*22c0*/  IMAD.WIDE R8, R26, 0x18, R8 ;  /* 0x000000181a087825 */ /* 0x000fca00078e0208 */
[----:B------:R-:W3:Y:S01]  /*22d0*/  LDG.E.64 R20, desc[UR4][R8.64+0x7c] ;  /* 0x00007c0408147981 */ /* 0x000ee2000c1e1b00 */
[----:B------:R-:W0:Y:S01]  /*22e0*/  MUFU.RCP64H R35, 1.2566360965138301253e-06 ;  /* 0x3eb5153600237908 */ /* 0x000e220000001800 */
[----:B------:R-:W-:Y:S01]  /*22f0*/  MOV R4, 0xfe4f0a26 ;  /* 0xfe4f0a2600047802 */ /* 0x000fe20000000f00 */
[----:B------:R-:W-:Y:S02]  /*2300*/  IMAD.MOV.U32 R5, RZ, RZ, 0x3eb51536 ;  /* 0x3eb51536ff057424 */ /* 0x000fe400078e00ff */
[----:B------:R-:W-:Y:S01]  /*2310*/  IMAD.MOV.U32 R34, RZ, RZ, 0x1 ;  /* 0x00000001ff227424 */ /* 0x000fe200078e00ff */
[----:B--2---:R1:W-:Y:S04]  /*2320*/  STL.64 [R1], R28 ;  /* 0x0000001c01007387 */ /* 0x0043e80000100a00 */
[----:B----4-:R2:W-:Y:S04]  /*2330*/  STL.64 [R1+0x8], R30 ;  /* 0x0000081e01007387 */ /* 0x0105e80000100a00 */
[----:B-----5:R2:W-:Y:S04]  /*2340*/  STL.64 [R1+0x10], R32 ;  /* 0x0000102001007387 */ /* 0x0205e80000100a00 */
[----:B------:R2:W-:Y:S04]  /*2350*/  STL.64 [R27], R16 ;  /* 0x000000101b007387 */ /* 0x0005e80000100a00 */
[----:B------:R-:W3:Y:S01]  /*2360*/  LDL.64 R22, [R1] ;  /* 0x0000000001167983 */ /* 0x000ee20000100a00 */
[----:B0-----:R-:W-:-:S08]  /*2370*/  DFMA R36, R34, -R4, 1 ;  /* 0x3ff000002224742b */ /* 0x001fd00000000804 */
[----:B------:R-:W-:-:S08]  /*2380*/  DFMA R36, R36, R36, R36 ;  /* 0x000000242424722b */ /* 0x000fd00000000024 */
[----:B------:R-:W-:-:S08]  /*2390*/  DFMA R36, R34, R36, R34 ;  /* 0x000000242224722b */ /* 0x000fd00000000022 */
[----:B-1----:R-:W-:-:S08]  /*23a0*/  DFMA R28, R36, -R4, 1 ;  /* 0x3ff00000241c742b */ /* 0x002fd00000000804 */
[----:B------:R-:W-:Y:S01]  /*23b0*/  DFMA R28, R36, R28, R36 ;  /* 0x0000001c241c722b */ /* 0x000fe20000000024 */
[----:B------:R-:W-:Y:S01]  /*23c0*/  BSSY.RECONVERGENT B4, `(.L_x_85) ;  /* 0x0000010000047945 */ /* 0x000fe20003800200 */
[----:B------:R-:W-:Y:S02]  /*23d0*/  DADD R24, R6, R24 ;  /* 0x0000000006187229 */ /* 0x000fe40000000018 */
        /* <DEDUP_REMOVED lines=9> */
[----:B------:R-:W-:Y:S01]  /*2470*/  MOV R23, 0x3eb51536 ;  /* 0x3eb5153600177802 */ /* 0x000fe20000000f00 */
[----:B------:R-:W-:Y:S01]  /*2480*/  IMAD.MOV.U32 R5, RZ, RZ, R21 ;  /* 0x000000ffff057224 */ /* 0x000fe200078e0015 */
[----:B------:R-:W-:Y:S01]  /*2490*/  MOV R2, 0x24c0 ;  /* 0x000024c000027802 */ /* 0x000fe20000000f00 */
[----:B------:R-:W-:-:S07]  /*24a0*/  IMAD.MOV.U32 R22, RZ, RZ, -0x1b0f5da ;  /* 0xfe4f0a26ff167424 */ /* 0x000fce00078e00ff */
[----:B------:R-:W-:Y:S05]  /*24b0*/  CALL.REL.NOINC `($__internal_1_$__cuda_sm20_div_rn_f64_full) ;  /* 0x0000001000247944 */ /* 0x000fea0003c00000 */
.L_x_86:
[----:B------:R-:W-:Y:S05]  /*24c0*/  BSYNC.RECONVERGENT B4 ;  /* 0x0000000000047941 */ /* 0x000fea0003800200 */
.L_x_85:
[----:B------:R-:W2:Y:S04]  /*24d0*/  LDL.64 R30, [R1+0x8] ;  /* 0x00000800011e7983 */ /* 0x000ea80000100a00 */
[----:B------:R-:W2:Y:S01]  /*24e0*/  LDG.E.64 R20, desc[UR4][R8.64+0x84] ;  /* 0x0000840408147981 */ /* 0x000ea2000c1e1b00 */
[----:B------:R-:W0:Y:S01]  /*24f0*/  MUFU.RCP64H R23, 1.2566360965138301253e-06 ;  /* 0x3eb5153600177908 */ /* 0x000e220000001800 */
[----:B------:R-:W-:Y:S01]  /*2500*/  IMAD.MOV.U32 R6, RZ, RZ, -0x1b0f5da ;  /* 0xfe4f0a26ff067424 */ /* 0x000fe200078e00ff */
[----:B------:R-:W-:Y:S01]  /*2510*/  BSSY.RECONVERGENT B4, `(.L_x_87) ;  /* 0x0000019000047945 */ /* 0x000fe20003800200 */
[----:B------:R-:W-:Y:S01]  /*2520*/  IMAD.MOV.U32 R7, RZ, RZ, 0x3eb51536 ;  /* 0x3eb51536ff077424 */ /* 0x000fe200078e00ff */
[----:B------:R-:W-:Y:S01]  /*2530*/  DADD R10, R10, R4 ;  /* 0x000000000a0a7229 */ /* 0x000fe20000000004 */
[----:B------:R-:W-:-:S06]  /*2540*/  IMAD.MOV.U32 R22, RZ, RZ, 0x1 ;  /* 0x00000001ff167424 */ /* 0x000fcc00078e00ff */
        /* <DEDUP_REMOVED lines=17> */
[----:B------:R-:W-:-:S07]  /*2660*/  IMAD.MOV.U32 R23, RZ, RZ, 0x3eb51536 ;  /* 0x3eb51536ff177424 */ /* 0x000fce00078e00ff */
[----:B------:R-:W-:Y:S05]  /*2670*/  CALL.REL.NOINC `($__internal_1_$__cuda_sm20_div_rn_f64_full) ;  /* 0x0000000c00b47944 */ /* 0x000fea0003c00000 */
[----:B------:R-:W-:Y:S02]  /*2680*/  IMAD.MOV.U32 R6, RZ, RZ, R4 ;  /* 0x000000ffff067224 */ /* 0x000fe400078e0004 */
[----:B------:R-:W-:-:S07]  /*2690*/  IMAD.MOV.U32 R7, RZ, RZ, R5 ;  /* 0x000000ffff077224 */ /* 0x000fce00078e0005 */
.L_x_88:
[----:B------:R-:W-:Y:S05]  /*26a0*/  BSYNC.RECONVERGENT B4 ;  /* 0x0000000000047941 */ /* 0x000fea0003800200 */
.L_x_87:
        /* <DEDUP_REMOVED lines=27> */
.L_x_90:
[----:B------:R-:W-:Y:S05]  /*2860*/  BSYNC.RECONVERGENT B4 ;  /* 0x0000000000047941 */ /* 0x000fea0003800200 */
.L_x_89:
        /* <DEDUP_REMOVED lines=28> */
.L_x_92:
[----:B------:R-:W-:Y:S05]  /*2a30*/  BSYNC.RECONVERGENT B4 ;  /* 0x0000000000047941 */ /* 0x000fea0003800200 */
.L_x_91:
[----:B------:R-:W-:Y:S01]  /*2a40*/  IADD3 R12, P0, PT, R12, 0x8, RZ ;  /* 0x000000080c0c7810 */ /* 0x000fe20007f1e0ff */
[----:B------:R-:W-:-:S03]  /*2a50*/  DADD R24, R24, R6 ;  /* 0x0000000018187229 */ /* 0x000fc60000000006 */
[----:B------:R-:W-:Y:S01]  /*2a60*/  IADD3.X R13, PT, PT, RZ, R13, RZ, P0, !PT ;  /* 0x0000000dff0d7210 */ /* 0x000fe200007fe4ff */
[----:B------:R-:W-:Y:S08]  /*2a70*/  @P1 BRA `(.L_x_93) ;  /* 0xffffffec00a41947 */ /* 0x000ff0000383ffff */
[----:B------:R-:W-:Y:S05]  /*2a80*/  BSYNC.RECONVERGENT B3 ;  /* 0x0000000000037941 */ /* 0x000fea0003800200 */
.L_x_76:
[----:B------:R-:W-:Y:S01]  /*2a90*/  LOP3.LUT R2, R0, 0x7ffffffe, RZ, 0xc0, !PT ;  /* 0x7ffffffe00027812 */ /* 0x000fe200078ec0ff */
[----:B------:R-:W-:-:S07]  /*2aa0*/  IMAD.MOV.U32 R3, RZ, RZ, RZ ;  /* 0x000000ffff037224 */ /* 0x000fce00078e00ff */
.L_x_75:
[----:B------:R-:W-:Y:S05]  /*2ab0*/  BSYNC.RECONVERGENT B2 ;  /* 0x0000000000027941 */ /* 0x000fea0003800200 */
.L_x_74:
[----:B------:R-:W-:-:S04]  /*2ac0*/  LOP3.LUT R0, R0, 0x1, RZ, 0xc0, !PT ;  /* 0x0000000100007812 */ /* 0x000fc800078ec0ff */
[----:B------:R-:W-:-:S13]  /*2ad0*/  ISETP.NE.U32.AND P0, PT, R0, 0x1, PT ;  /* 0x000000010000780c */ /* 0x000fda0003f05070 */
[----:B------:R-:W-:Y:S05]  /*2ae0*/  @P0 BRA `(.L_x_73) ;  /* 0x00000008002c0947 */ /* 0x000fea0003800000 */
[C---:B0-----:R-:W-:Y:S01]  /*2af0*/  LEA R12, P0, R2.reuse, R18, 0x2 ;  /* 0x00000012020c7211 */ /* 0x041fe200078010ff */
[----:B------:R-:W0:Y:S03]  /*2b00*/  LDC.64 R10, c[0x0][0x388] ;  /* 0x0000e200ff0a7b82 */ /* 0x000e260000000a00 */
[----:B------:R-:W-:-:S05]  /*2b10*/  LEA.HI.X R13, R2, R19, R3, 0x2, P0 ;  /* 0x00000013020d7211 */ /* 0x000fca00000f1403 */
[----:B------:R-:W0:Y:S01]  /*2b20*/  LDG.E R3, desc[UR4][R12.64+0x1c] ;  /* 0x00001c040c037981 */ /* 0x000e22000c1e1900 */
[----:B------:R-:W1:Y:S03]  /*2b30*/  LDC.64 R6, c[0x0][0x390] ;  /* 0x0000e400ff067b82 */ /* 0x000e660000000a00 */
[----:B------:R-:W2:Y:S01]  /*2b40*/  LDG.E R0, desc[UR4][R12.64+0x44] ;  /* 0x000044040c007981 */ /* 0x000ea2000c1e1900 */
[----:B0-----:R-:W-:-:S05]  /*2b50*/  IMAD.WIDE R10, R3, 0xe0, R10 ;  /* 0x000000e0030a7825 */ /* 0x001fca00078e020a */
[----:B------:R-:W1:Y:S04]  /*2b60*/  LDG.E R3, desc[UR4][R10.64+0x4] ;  /* 0x000004040a037981 */ /* 0x000e68000c1e1900 */
[----:B------:R-:W3:Y:S04]  /*2b70*/  LDG.E R5, desc[UR4][R10.64+0x8] ;  /* 0x000008040a057981 */ /* 0x000ee8000c1e1900 */
[----:B------:R-:W4:Y:S01]  /*2b80*/  LDG.E R21, desc[UR4][R10.64+0xc] ;  /* 0x00000c040a157981 */ /* 0x000f22000c1e1900 */
[----:B-1----:R-:W-:-:S04]  /*2b90*/  IMAD.WIDE R2, R3, 0x100, R6 ;  /* 0x0000010003027825 */ /* 0x002fc800078e0206 */
[--C-:B---3--:R-:W-:Y:S02]  /*2ba0*/  IMAD.WIDE R4, R5, 0x100, R6.reuse ;  /* 0x0000010005047825 */ /* 0x108fe400078e0206 */
[----:B------:R-:W3:Y:S02]  /*2bb0*/  LDG.E.64 R2, desc[UR4][R2.64+0xd0] ;  /* 0x0000d00402027981 */ /* 0x000ee4000c1e1b00 */
[----:B----4-:R-:W-:Y:S02]  /*2bc0*/  IMAD.WIDE R6, R21, 0x100, R6 ;  /* 0x0000010015067825 */ /* 0x010fe400078e0206 */
[----:B------:R-:W4:Y:S04]  /*2bd0*/  LDG.E.64 R4, desc[UR4][R4.64+0xd0] ;  /* 0x0000d00404047981 */ /* 0x000f28000c1e1b00 */
[----:B------:R-:W4:Y:S01]  /*2be0*/  LDG.E.64 R6, desc[UR4][R6.64+0xd0] ;  /* 0x0000d00406067981 */ /* 0x000f22000c1e1b00 */
[----:B------:R-:W-:Y:S01]  /*2bf0*/  IADD3 R20, P0, PT, R10, 0x4, RZ ;  /* 0x000000040a147810 */ /* 0x000fe20007f1e0ff */
[----:B--2---:R-:W-:-:S04]  /*2c00*/  IMAD R31, R0, 0x8, R1 ;  /* 0x00000008001f7824 */ /* 0x004fc800078e0201 */
[----:B------:R-:W-:Y:S02]  /*2c10*/  IMAD.X R21, RZ, RZ, R11, P0 ;  /* 0x000000ffff157224 */ /* 0x000fe400000e060b */
[----:B------:R-:W-:-:S05]  /*2c20*/  IMAD.WIDE R10, R0, 0x18, R20 ;  /* 0x00000018000a7825 */ /* 0x000fca00078e0214 */
[----:B------:R-:W2:Y:S01]  /*2c30*/  LDG.E.64 R20, desc[UR4][R10.64+0x7c] ;  /* 0x00007c040a147981 */ /* 0x000ea2000c1e1b00 */
[----:B------:R-:W0:Y:S01]  /*2c40*/  MUFU.RCP64H R23, 1.2566360965138301253e-06 ;  /* 0x3eb5153600177908 */ /* 0x000e220000001800 */
[----:B------:R-:W-:Y:S01]  /*2c50*/  IMAD.MOV.U32 R26, RZ, RZ, -0x1b0f5da ;  /* 0xfe4f0a26ff1a7424 */ /* 0x000fe200078e00ff */
[----:B------:R-:W-:Y:S01]  /*2c60*/  MOV R27, 0x3eb51536 ;  /* 0x3eb51536001b7802 */ /* 0x000fe20000000f00 */
[----:B------:R-:W-:Y:S01]  /*2c70*/  IMAD.MOV.U32 R22, RZ, RZ, 0x1 ;  /* 0x00000001ff167424 */ /* 0x000fe200078e00ff */
[----:B---3--:R1:W-:Y:S04]  /*2c80*/  STL.64 [R1], R2 ;  /* 0x0000000201007387 */ /* 0x0083e80000100a00 */
[----:B----4-:R3:W-:Y:S04]  /*2c90*/  STL.64 [R1+0x8], R4 ;  /* 0x0000080401007387 */ /* 0x0107e80000100a00 */
[----:B------:R4:W-:Y:S04]  /*2ca0*/  STL.64 [R1+0x10], R6 ;  /* 0x0000100601007387 */ /* 0x0009e80000100a00 */
[----:B-----5:R4:W-:Y:S04]  /*2cb0*/  STL.64 [R31], R16 ;  /* 0x000000101f007387 */ /* 0x0209e80000100a00 */
[----:B------:R-:W2:Y:S01]  /*2cc0*/  LDL.64 R12, [R1] ;  /* 0x00000000010c7983 */ /* 0x000ea20000100a00 */
[----:B0-----:R-:W-:-:S08]  /*2cd0*/  DFMA R28, R22, -R26, 1 ;  /* 0x3ff00000161c742b */ /* 0x001fd0000000081a */
[----:B------:R-:W-:-:S08]  /*2ce0*/  DFMA R28, R28, R28, R28 ;  /* 0x0000001c1c1c722b */ /* 0x000fd0000000001c */
[----:B------:R-:W-:-:S08]  /*2cf0*/  DFMA R28, R22, R28, R22 ;  /* 0x0000001c161c722b */ /* 0x000fd00000000016 */
[----:B-1----:R-:W-:-:S08]  /*2d00*/  DFMA R2, R28, -R26, 1 ;  /* 0x3ff000001c02742b */ /* 0x002fd0000000081a */
[----:B------:R-:W-:Y:S01]  /*2d10*/  DFMA R2, R28, R2, R28 ;  /* 0x000000021c02722b */ /* 0x000fe2000000001c */
[----:B------:R-:W-:Y:S01]  /*2d20*/  BSSY.RECONVERGENT B2, `(.L_x_94) ;  /* 0x000000f000027945 */ /* 0x000fe20003800200 */
[----:B--2---:R-:W-:-:S08]  /*2d30*/  DMUL R12, R12, R20 ;  /* 0x000000140c0c7228 */ /* 0x004fd00000000000 */
[----:B---3--:R-:W-:-:S08]  /*2d40*/  DMUL R4, R2, R12 ;  /* 0x0000000c02047228 */ /* 0x008fd00000000000 */
[----:B------:R-:W-:-:S08]  /*2d50*/  DFMA R26, R4, -R26, R12 ;  /* 0x8000001a041a722b */ /* 0x000fd0000000000c */
[----:B------:R-:W-:Y:S01]  /*2d60*/  DFMA R4, R2, R26, R4 ;  /* 0x0000001a0204722b */ /* 0x000fe20000000004 */
[----:B------:R-:W-:-:S09]  /*2d70*/  FSETP.GEU.AND P1, PT, |R13|, 6.5827683646048100446e-37, PT ;  /* 0x036000000d00780b */ /* 0x000fd20003f2e200 */
[----:B------:R-:W-:-:S05]  /*2d80*/  FFMA R2, RZ, 0.35367745161056518555, R5 ;  /* 0x3eb51536ff027823 */ /* 0x000fca0000000005 */
[----:B------:R-:W-:-:S13]  /*2d90*/  FSETP.GT.AND P0, PT, |R2|, 1.469367938527859385e-39, PT ;  /* 0x001000000200780b */ /* 0x000fda0003f04200 */
[----:B----4-:R-:W-:Y:S05]  /*2da0*/  @P0 BRA P1, `(.L_x_95) ;  /* 0x0000000000180947 */ /* 0x010fea0000800000 */
[----:B------:R-:W-:Y:S01]  /*2db0*/  IMAD.MOV.U32 R4, RZ, RZ, R12 ;  /* 0x000000ffff047224 */ /* 0x000fe200078e000c */
[----:B------:R-:W-:Y:S01]  /*2dc0*/  MOV R23, 0x3eb51536 ;  /* 0x3eb5153600177802 */ /* 0x000fe20000000f00 */
[----:B------:R-:W-:Y:S01]  /*2dd0*/  IMAD.MOV.U32 R5, RZ, RZ, R13 ;  /* 0x000000ffff057224 */ /* 0x000fe200078e000d */
[----:B------:R-:W-:Y:S01]  /*2de0*/  MOV R2, 0x2e10 ;  /* 0x00002e1000027802 */ /* 0x000fe20000000f00 */
[----:B------:R-:W-:-:S07]  /*2df0*/  IMAD.MOV.U32 R22, RZ, RZ, -0x1b0f5da ;  /* 0xfe4f0a26ff167424 */ /* 0x000fce00078e00ff */
[----:B------:R-:W-:Y:S05]  /*2e00*/  CALL.REL.NOINC `($__internal_1_$__cuda_sm20_div_rn_f64_full) ;  /* 0x0000000400d07944 */ /* 0x000fea0003c00000 */
.L_x_95:
[----:B------:R-:W-:Y:S05]  /*2e10*/  BSYNC.RECONVERGENT B2 ;  /* 0x0000000000027941 */ /* 0x000fea0003800200 */
.L_x_94:
        /* <DEDUP_REMOVED lines=29> */
.L_x_97:
[----:B------:R-:W-:Y:S05]  /*2ff0*/  BSYNC.RECONVERGENT B2 ;  /* 0x0000000000027941 */ /* 0x000fea0003800200 */
.L_x_96:
        /* <DEDUP_REMOVED lines=27> */
.L_x_99:
[----:B------:R-:W-:Y:S05]  /*31b0*/  BSYNC.RECONVERGENT B2 ;  /* 0x0000000000027941 */ /* 0x000fea0003800200 */
.L_x_98:
[----:B------:R-:W-:-:S06]  /*31c0*/  IMAD.WIDE R6, R0, 0x8, R10 ;  /* 0x0000000800067825 */ /* 0x000fcc00078e020a */
        /* <DEDUP_REMOVED lines=15> */
[----:B------:R-:W-:-:S10]  /*32c0*/  DFMA R2, R12, R10, R2 ;  /* 0x0000000a0c02722b */ /* 0x000fd40000000002 */
[----:B------:R-:W-:-:S05]  /*32d0*/  FFMA R0, RZ, 0.35367745161056518555, R3 ;  /* 0x3eb51536ff007823 */ /* 0x000fca0000000003 */
[----:B------:R-:W-:-:S13]  /*32e0*/  FSETP.GT.AND P0, PT, |R0|, 1.469367938527859385e-39, PT ;  /* 0x001000000000780b */ /* 0x000fda0003f04200 */
[----:B------:R-:W-:Y:S05]  /*32f0*/  @P0 BRA P1, `(.L_x_101) ;  /* 0x0000000000200947 */ /* 0x000fea0000800000 */
[----:B------:R-:W-:Y:S01]  /*3300*/  MOV R4, R6 ;  /* 0x0000000600047202 */ /* 0x000fe20000000f00 */
[----:B------:R-:W-:Y:S01]  /*3310*/  IMAD.MOV.U32 R5, RZ, RZ, R7 ;  /* 0x000000ffff057224 */ /* 0x000fe200078e0007 */
[----:B------:R-:W-:Y:S01]  /*3320*/  MOV R2, 0x3360 ;  /* 0x0000336000027802 */ /* 0x000fe20000000f00 */
[----:B------:R-:W-:Y:S02]  /*3330*/  IMAD.MOV.U32 R22, RZ, RZ, -0x1b0f5da ;  /* 0xfe4f0a26ff167424 */ /* 0x000fe400078e00ff */
[----:B------:R-:W-:-:S07]  /*3340*/  IMAD.MOV.U32 R23, RZ, RZ, 0x3eb51536 ;  /* 0x3eb51536ff177424 */ /* 0x000fce00078e00ff */
[----:B------:R-:W-:Y:S05]  /*3350*/  CALL.REL.NOINC `($__internal_1_$__cuda_sm20_div_rn_f64_full) ;  /* 0x00000000007c7944 */ /* 0x000fea0003c00000 */
[----:B------:R-:W-:Y:S01]  /*3360*/  IMAD.MOV.U32 R2, RZ, RZ, R4 ;  /* 0x000000ffff027224 */ /* 0x000fe200078e0004 */
[----:B------:R-:W-:-:S07]  /*3370*/  MOV R3, R5 ;  /* 0x0000000500037202 */ /* 0x000fce0000000f00 */
.L_x_101:
[----:B------:R-:W-:Y:S05]  /*3380*/  BSYNC.RECONVERGENT B2 ;  /* 0x0000000000027941 */ /* 0x000fea0003800200 */
.L_x_100:
[----:B------:R-:W-:-:S11]  /*3390*/  DADD R24, R24, R2 ;  /* 0x0000000018187229 */ /* 0x000fd60000000002 */
.L_x_73:
[----:B------:R-:W-:Y:S05]  /*33a0*/  BSYNC.RECONVERGENT B1 ;  /* 0x0000000000017941 */ /* 0x000fea0003800200 */
.L_x_72:
[----:B------:R-:W1:Y:S01]  /*33b0*/  MUFU.RCP64H R3, R25 ;  /* 0x0000001900037308 */ /* 0x000e620000001800 */
[----:B------:R-:W-:Y:S01]  /*33c0*/  IMAD.MOV.U32 R2, RZ, RZ, 0x1 ;  /* 0x00000001ff027424 */ /* 0x000fe200078e00ff */
[----:B------:R-:W-:Y:S01]  /*33d0*/  DADD R14, R14, -R8 ;  /* 0x000000000e0e7229 */ /* 0x000fe20000000808 */
[----:B------:R-:W-:Y:S09]  /*33e0*/  BSSY.RECONVERGENT B1, `(.L_x_102) ;  /* 0x0000013000017945 */ /* 0x000ff20003800200 */
[----:B------:R-:W-:Y:S01]  /*33f0*/  FSETP.GEU.AND P1, PT, |R15|, 6.5827683646048100446e-37, PT ;  /* 0x036000000f00780b */ /* 0x000fe20003f2e200 */
[----:B-1----:R-:W-:-:S08]  /*3400*/  DFMA R4, R2, -R24, 1 ;  /* 0x3ff000000204742b */ /* 0x002fd00000000818 */
[----:B------:R-:W-:-:S08]  /*3410*/  DFMA R4, R4, R4, R4 ;  /* 0x000000040404722b */ /* 0x000fd00000000004 */
[----:B------:R-:W-:-:S08]  /*3420*/  DFMA R4, R2, R4, R2 ;  /* 0x000000040204722b */ /* 0x000fd00000000002 */
[----:B------:R-:W-:-:S08]  /*3430*/  DFMA R2, R4, -R24, 1 ;  /* 0x3ff000000402742b */ /* 0x000fd00000000818 */
[----:B------:R-:W-:-:S08]  /*3440*/  DFMA R2, R4, R2, R4 ;  /* 0x000000020402722b */ /* 0x000fd00000000004 */
[----:B------:R-:W-:-:S08]  /*3450*/  DMUL R4, R14, R2 ;  /* 0x000000020e047228 */ /* 0x000fd00000000000 */
[----:B------:R-:W-:-:S08]  /*3460*/  DFMA R6, R4, -R24, R14 ;  /* 0x800000180406722b */ /* 0x000fd0000000000e */
[----:B------:R-:W-:-:S10]  /*3470*/  DFMA R4, R2, R6, R4 ;  /* 0x000000060204722b */ /* 0x000fd40000000004 */
[----:B------:R-:W-:-:S05]  /*3480*/  FFMA R0, RZ, R25, R5 ;  /* 0x00000019ff007223 */ /* 0x000fca0000000005 */
[----:B------:R-:W-:-:S13]  /*3490*/  FSETP.GT.AND P0, PT, |R0|, 1.469367938527859385e-39, PT ;  /* 0x001000000000780b */ /* 0x000fda0003f04200 */
[----:B------:R-:W-:Y:S05]  /*34a0*/  @P0 BRA P1, `(.L_x_103) ;  /* 0x0000000000180947 */ /* 0x000fea0000800000 */
[----:B------:R-:W-:Y:S01]  /*34b0*/  IMAD.MOV.U32 R4, RZ, RZ, R14 ;  /* 0x000000ffff047224 */ /* 0x000fe200078e000e */
[----:B------:R-:W-:Y:S01]  /*34c0*/  MOV R23, R25 ;  /* 0x0000001900177202 */ /* 0x000fe20000000f00 */
[----:B------:R-:W-:Y:S01]  /*34d0*/  IMAD.MOV.U32 R5, RZ, RZ, R15 ;  /* 0x000000ffff057224 */ /* 0x000fe200078e000f */
[----:B------:R-:W-:Y:S01]  /*34e0*/  MOV R2, 0x3510 ;  /* 0x0000351000027802 */ /* 0x000fe20000000f00 */
[----:B------:R-:W-:-:S07]  /*34f0*/  IMAD.MOV.U32 R22, RZ, RZ, R24 ;  /* 0x000000ffff167224 */ /* 0x000fce00078e0018 */
[----:B0----5:R-:W-:Y:S05]  /*3500*/  CALL.REL.NOINC `($__internal_1_$__cuda_sm20_div_rn_f64_full) ;  /* 0x0000000000107944 */ /* 0x021fea0003c00000 */
.L_x_103:
[----:B------:R-:W-:Y:S05]  /*3510*/  BSYNC.RECONVERGENT B1 ;  /* 0x0000000000017941 */ /* 0x000fea0003800200 */
.L_x_102:
[----:B-----5:R-:W-:-:S07]  /*3520*/  DADD R4, R16, R4 ;  /* 0x0000000010047229 */ /* 0x020fce0000000004 */
[----:B------:R-:W-:Y:S01]  /*3530*/  STG.E.64 desc[UR4][R18.64+0xd8], R4 ;  /* 0x0000d80412007986 */ /* 0x000fe2000c101b04 */
[----:B------:R-:W-:Y:S05]  /*3540*/  EXIT ;  /* 0x000000000000794d */ /* 0x000fea0003800000 */
        .weak           $__internal_1_$__cuda_sm20_div_rn_f64_full
        .type           $__internal_1_$__cuda_sm20_div_rn_f64_full,@function
        .size           $__internal_1_$__cuda_sm20_div_rn_f64_full,(.L_x_126 - $__internal_1_$__cuda_sm20_div_rn_f64_full)
$__internal_1_$__cuda_sm20_div_rn_f64_full:
[----:B------:R-:W-:Y:S01]  /*3550*/  IMAD.MOV.U32 R29, RZ, RZ, R5 ;  /* 0x000000ffff1d7224 */ /* 0x000fe200078e0005 */
[C---:B------:R-:W-:Y:S01]  /*3560*/  FSETP.GEU.AND P0, PT, |R23|.reuse, 1.469367938527859385e-39, PT ;  /* 0x001000001700780b */ /* 0x040fe20003f0e200 */
[----:B------:R-:W-:Y:S01]  /*3570*/  IMAD.MOV.U32 R28, RZ, RZ, R4 ;  /* 0x000000ffff1c7224 */ /* 0x000fe200078e0004 */
[----:B------:R-:W-:Y:S01]  /*3580*/  LOP3.LUT R20, R23, 0x800fffff, RZ, 0xc0, !PT ;  /* 0x800fffff17147812 */ /* 0x000fe200078ec0ff */
[----:B------:R-:W-:Y:S01]  /*3590*/  IMAD.MOV.U32 R30, RZ, RZ, 0x1 ;  /* 0x00000001ff1e7424 */ /* 0x000fe200078e00ff */
[C---:B------:R-:W-:Y:S01]  /*35a0*/  FSETP.GEU.AND P3, PT, |R29|.reuse, 1.469367938527859385e-39, PT ;  /* 0x001000001d00780b */ /* 0x040fe20003f6e200 */
[----:B------:R-:W-:Y:S01]  /*35b0*/  BSSY.RECONVERGENT B0, `(.L_x_104) ;  /* 0x0000059000007945 */ /* 0x000fe20003800200 */
[----:B------:R-:W-:Y:S02]  /*35c0*/  LOP3.LUT R4, R29, 0x7ff00000, RZ, 0xc0, !PT ;  /* 0x7ff000001d047812 */ /* 0x000fe400078ec0ff */
[----:B------:R-:W-:Y:S01]  /*35d0*/  LOP3.LUT R21, R20, 0x3ff00000, RZ, 0xfc, !PT ;  /* 0x3ff0000014157812 */ /* 0x000fe200078efcff */
[----:B------:R-:W-:Y:S01]  /*35e0*/  IMAD.MOV.U32 R20, RZ, RZ, R22 ;  /* 0x000000ffff147224 */ /* 0x000fe200078e0016 */
[----:B------:R-:W-:-:S02]  /*35f0*/  LOP3.LUT R5, R23, 0x7ff00000, RZ, 0xc0, !PT ;  /* 0x7ff0000017057812 */ /* 0x000fc400078ec0ff */
[----:B------:R-:W-:Y:S01]  /*3600*/  MOV R32, R28 ;  /* 0x0000001c00207202 */ /* 0x000fe20000000f00 */
[----:B------:R-:W-:Y:S01]  /*3610*/  @!P0 DMUL R20, R22, 8.98846567431157953865e+307 ;  /* 0x7fe0000016148828 */ /* 0x000fe20000000000 */
[----:B------:R-:W-:-:S03]  /*3620*/  ISETP.GE.U32.AND P2, PT, R4, R5, PT ;  /* 0x000000050400720c */ /* 0x000fc60003f46070 */
[----:B------:R-:W-:Y:S02]  /*3630*/  @!P3 LOP3.LUT R7, R23, 0x7ff00000, RZ, 0xc0, !PT ;  /* 0x7ff000001707b812 */ /* 0x000fe400078ec0ff */
[----:B------:R-:W0:Y:S02]  /*3640*/  MUFU.RCP64H R31, R21 ;  /* 0x00000015001f7308 */ /* 0x000e240000001800 */
[----:B------:R-:W-:Y:S01]  /*3650*/  @!P3 ISETP.GE.U32.AND P4, PT, R4, R7, PT ;  /* 0x000000070400b20c */ /* 0x000fe20003f86070 */
[----:B------:R-:W-:Y:S01]  /*3660*/  IMAD.MOV.U32 R7, RZ, RZ, 0x1ca00000 ;  /* 0x1ca00000ff077424 */ /* 0x000fe200078e00ff */
[----:B------:R-:W-:-:S04]  /*3670*/  @!P0 LOP3.LUT R5, R21, 0x7ff00000, RZ, 0xc0, !PT ;  /* 0x7ff0000015058812 */ /* 0x000fc800078ec0ff */
[C---:B------:R-:W-:Y:S02]  /*3680*/  @!P3 SEL R6, R7.reuse, 0x63400000, !P4 ;  /* 0x634000000706b807 */ /* 0x040fe40006000000 */
[----:B------:R-:W-:Y:S02]  /*3690*/  SEL R7, R7, 0x63400000, !P2 ;  /* 0x6340000007077807 */ /* 0x000fe40005000000 */
[--C-:B------:R-:W-:Y:S02]  /*36a0*/  @!P3 LOP3.LUT R6, R6, 0x80000000, R29.reuse, 0xf8, !PT ;  /* 0x800000000606b812 */ /* 0x100fe400078ef81d */
[----:B------:R-:W-:Y:S02]  /*36b0*/  LOP3.LUT R33, R7, 0x800fffff, R29, 0xf8, !PT ;  /* 0x800fffff07217812 */ /* 0x000fe400078ef81d */
[----:B------:R-:W-:Y:S01]  /*36c0*/  @!P3 LOP3.LUT R7, R6, 0x100000, RZ, 0xfc, !PT ;  /* 0x001000000607b812 */ /* 0x000fe200078efcff */
[----:B------:R-:W-:-:S06]  /*36d0*/  @!P3 IMAD.MOV.U32 R6, RZ, RZ, RZ ;  /* 0x000000ffff06b224 */ /* 0x000fcc00078e00ff */
[----:B------:R-:W-:Y:S02]  /*36e0*/  @!P3 DFMA R32, R32, 2, -R6 ;  /* 0x400000002020b82b */ /* 0x000fe40000000806 */
[----:B0-----:R-:W-:-:S08]  /*36f0*/  DFMA R6, R30, -R20, 1 ;  /* 0x3ff000001e06742b */ /* 0x001fd00000000814 */
[----:B------:R-:W-:-:S08]  /*3700*/  DFMA R6, R6, R6, R6 ;  /* 0x000000060606722b */ /* 0x000fd00000000006 */
[----:B------:R-:W-:-:S08]  /*3710*/  DFMA R30, R30, R6, R30 ;  /* 0x000000061e1e722b */ /* 0x000fd0000000001e */
[----:B------:R-:W-:-:S08]  /*3720*/  DFMA R34, R30, -R20, 1 ;  /* 0x3ff000001e22742b */ /* 0x000fd00000000814 */
[----:B------:R-:W-:-:S08]  /*3730*/  DFMA R34, R30, R34, R30 ;  /* 0x000000221e22722b */ /* 0x000fd0000000001e */
[----:B------:R-:W-:-:S08]  /*3740*/  DMUL R6, R34, R32 ;  /* 0x0000002022067228 */ /* 0x000fd00000000000 */
[----:B------:R-:W-:-:S08]  /*3750*/  DFMA R30, R6, -R20, R32 ;  /* 0x80000014061e722b */ /* 0x000fd00000000020 */
[----:B------:R-:W-:Y:S01]  /*3760*/  DFMA R30, R34, R30, R6 ;  /* 0x0000001e221e722b */ /* 0x000fe20000000006 */
[----:B------:R-:W-:Y:S01]  /*3770*/  IMAD.MOV.U32 R6, RZ, RZ, R4 ;  /* 0x000000ffff067224 */ /* 0x000fe200078e0004 */
[----:B------:R-:W-:-:S05]  /*3780*/  @!P3 LOP3.LUT R6, R33, 0x7ff00000, RZ, 0xc0, !PT ;  /* 0x7ff000002106b812 */ /* 0x000fca00078ec0ff */
[----:B------:R-:W-:-:S05]  /*3790*/  VIADD R7, R6, 0xffffffff ;  /* 0xffffffff06077836 */ /* 0x000fca0000000000 */
[----:B------:R-:W-:Y:S02]  /*37a0*/  ISETP.GT.U32.AND P0, PT, R7, 0x7feffffe, PT ;  /* 0x7feffffe0700780c */ /* 0x000fe40003f04070 */
[----:B------:R-:W-:-:S04]  /*37b0*/  IADD3 R7, PT, PT, R5, -0x1, RZ ;  /* 0xffffffff05077810 */ /* 0x000fc80007ffe0ff */
[----:B------:R-:W-:-:S13]  /*37c0*/  ISETP.GT.U32.OR P0, PT, R7, 0x7feffffe, P0 ;  /* 0x7feffffe0700780c */ /* 0x000fda0000704470 */
[----:B------:R-:W-:Y:S05]  /*37d0*/  @P0 BRA `(.L_x_105) ;  /* 0x0000000000780947 */ /* 0x000fea0003800000 */
[----:B------:R-:W-:Y:S01]  /*37e0*/  LOP3.LUT R5, R23, 0x7ff00000, RZ, 0xc0, !PT ;  /* 0x7ff0000017057812 */ /* 0x000fe200078ec0ff */
[----:B------:R-:W-:-:S03]  /*37f0*/  IMAD.MOV.U32 R6, RZ, RZ, RZ ;  /* 0x000000ffff067224 */ /* 0x000fc600078e00ff */
[CC--:B------:R-:W-:Y:S02]  /*3800*/  ISETP.GE.U32.AND P0, PT, R4.reuse, R5.reuse, PT ;  /* 0x000000050400720c */ /* 0x0c0fe40003f06070 */
[----:B------:R-:W-:Y:S01]  /*3810*/  VIADDMNMX R4, R4, -R5, 0xb9600000, !PT ;  /* 0xb960000004047446 */ /* 0x000fe20007800905 */
[----:B------:R-:W-:-:S03]  /*3820*/  IMAD.MOV.U32 R5, RZ, RZ, 0x1ca00000 ;  /* 0x1ca00000ff057424 */ /* 0x000fc600078e00ff */
[----:B------:R-:W-:Y:S02]  /*3830*/  VIMNMX R4, PT, PT, R4, 0x46a00000, PT ;  /* 0x46a0000004047848 */ /* 0x000fe40003fe0100 */
[----:B------:R-:W-:-:S05]  /*3840*/  SEL R5, R5, 0x63400000, !P0 ;  /* 0x6340000005057807 */ /* 0x000fca0004000000 */
[----:B------:R-:W-:-:S04]  /*3850*/  IMAD.IADD R4, R4, 0x1, -R5 ;  /* 0x0000000104047824 */ /* 0x000fc800078e0a05 */
[----:B------:R-:W-:-:S06]  /*3860*/  VIADD R7, R4, 0x7fe00000 ;  /* 0x7fe0000004077836 */ /* 0x000fcc0000000000 */
[----:B------:R-:W-:-:S10]  /*3870*/  DMUL R34, R30, R6 ;  /* 0x000000061e227228 */ /* 0x000fd40000000000 */
[----:B------:R-:W-:-:S13]  /*3880*/  FSETP.GTU.AND P0, PT, |R35|, 1.469367938527859385e-39, PT ;  /* 0x001000002300780b */ /* 0x000fda0003f0c200 */
[----:B------:R-:W-:Y:S05]  /*3890*/  @P0 BRA `(.L_x_106) ;  /* 0x0000000000a80947 */ /* 0x000fea0003800000 */
[----:B------:R-:W-:-:S06]  /*38a0*/  DFMA R20, R30, -R20, R32 ;  /* 0x800000141e14722b */ /* 0x000fcc0000000020 */
[----:B------:R-:W-:-:S04]  /*38b0*/  MOV R20, RZ ;  /* 0x000000ff00147202 */ /* 0x000fc80000000f00 */
[C---:B------:R-:W-:Y:S02]  /*38c0*/  FSETP.NEU.AND P0, PT, R21.reuse, RZ, PT ;  /* 0x000000ff1500720b */ /* 0x040fe40003f0d000 */
[----:B------:R-:W-:-:S04]  /*38d0*/  LOP3.LUT R5, R21, 0x80000000, R23, 0x48, !PT ;  /* 0x8000000015057812 */ /* 0x000fc800078e4817 */
[----:B------:R-:W-:-:S07]  /*38e0*/  LOP3.LUT R21, R5, R7, RZ, 0xfc, !PT ;  /* 0x0000000705157212 */ /* 0x000fce00078efcff */
[----:B------:R-:W-:Y:S05]  /*38f0*/  @!P0 BRA `(.L_x_106) ;  /* 0x0000000000908947 */ /* 0x000fea0003800000 */
[----:B------:R-:W-:Y:S01]  /*3900*/  IMAD.MOV R7, RZ, RZ, -R4 ;  /* 0x000000ffff077224 */ /* 0x000fe200078e0a04 */
[----:B------:R-:W-:Y:S01]  /*3910*/  IADD3 R4, PT, PT, -R4, -0x43300000, RZ ;  /* 0xbcd0000004047810 */ /* 0x000fe20007ffe1ff */
[----:B------:R-:W-:-:S06]  /*3920*/  IMAD.MOV.U32 R6, RZ, RZ, RZ ;  /* 0x000000ffff067224 */ /* 0x000fcc00078e00ff */
[----:B------:R-:W-:Y:S02]  /*3930*/  DFMA R6, R34, -R6, R30 ;  /* 0x800000062206722b */ /* 0x000fe4000000001e */
[----:B------:R-:W-:-:S08]  /*3940*/  DMUL.RP R30, R30, R20 ;  /* 0x000000141e1e7228 */ /* 0x000fd00000008000 */
[----:B------:R-:W-:Y:S02]  /*3950*/  FSETP.NEU.AND P0, PT, |R7|, R4, PT ;  /* 0x000000040700720b */ /* 0x000fe40003f0d200 */
[----:B------:R-:W-:Y:S02]  /*3960*/  LOP3.LUT R5, R31, R5, RZ, 0x3c, !PT ;  /* 0x000000051f057212 */ /* 0x000fe400078e3cff */
[----:B------:R-:W-:Y:S02]  /*3970*/  FSEL R4, R30, R34, !P0 ;  /* 0x000000221e047208 */ /* 0x000fe40004000000 */
[----:B------:R-:W-:-:S03]  /*3980*/  FSEL R5, R5, R35, !P0 ;  /* 0x0000002305057208 */ /* 0x000fc60004000000 */
[----:B------:R-:W-:Y:S02]  /*3990*/  IMAD.MOV.U32 R34, RZ, RZ, R4 ;  /* 0x000000ffff227224 */ /* 0x000fe400078e0004 */
[----:B------:R-:W-:Y:S01]  /*39a0*/  IMAD.MOV.U32 R35, RZ, RZ, R5 ;  /* 0x000000ffff237224 */ /* 0x000fe200078e0005 */
[----:B------:R-:W-:Y:S06]  /*39b0*/  BRA `(.L_x_106) ;  /* 0x0000000000607947 */ /* 0x000fec0003800000 */
.L_x_105:
[----:B------:R-:W-:-:S14]  /*39c0*/  DSETP.NAN.AND P0, PT, R28, R28, PT ;  /* 0x0000001c1c00722a */ /* 0x000fdc0003f08000 */
[----:B------:R-:W-:Y:S05]  /*39d0*/  @P0 BRA `(.L_x_107) ;  /* 0x00000000004c0947 */ /* 0x000fea0003800000 */
[----:B------:R-:W-:-:S14]  /*39e0*/  DSETP.NAN.AND P0, PT, R22, R22, PT ;  /* 0x000000161600722a */ /* 0x000fdc0003f08000 */
[----:B------:R-:W-:Y:S05]  /*39f0*/  @P0 BRA `(.L_x_108) ;  /* 0x0000000000340947 */ /* 0x000fea0003800000 */
[----:B------:R-:W-:Y:S01]  /*3a00*/  ISETP.NE.AND P0, PT, R6, R5, PT ;  /* 0x000000050600720c */ /* 0x000fe20003f05270 */
[----:B------:R-:W-:Y:S01]  /*3a10*/  IMAD.MOV.U32 R35, RZ, RZ, -0x80000 ;  /* 0xfff80000ff237424 */ /* 0x000fe200078e00ff */
[----:B------:R-:W-:-:S11]  /*3a20*/  MOV R34, 0x0 ;  /* 0x0000000000227802 */ /* 0x000fd60000000f00 */
[----:B------:R-:W-:Y:S05]  /*3a30*/  @!P0 BRA `(.L_x_106) ;  /* 0x0000000000408947 */ /* 0x000fea0003800000 */
[----:B------:R-:W-:Y:S02]  /*3a40*/  ISETP.NE.AND P0, PT, R6, 0x7ff00000, PT ;  /* 0x7ff000000600780c */ /* 0x000fe40003f05270 */
[----:B------:R-:W-:Y:S02]  /*3a50*/  LOP3.LUT R23, R29, 0x80000000, R23, 0x48, !PT ;  /* 0x800000001d177812 */ /* 0x000fe400078e4817 */
[----:B------:R-:W-:-:S13]  /*3a60*/  ISETP.EQ.OR P0, PT, R5, RZ, !P0 ;  /* 0x000000ff0500720c */ /* 0x000fda0004702670 */
[----:B------:R-:W-:Y:S01]  /*3a70*/  @P0 LOP3.LUT R4, R23, 0x7ff00000, RZ, 0xfc, !PT ;  /* 0x7ff0000017040812 */ /* 0x000fe200078efcff */
[----:B------:R-:W-:Y:S02]  /*3a80*/  @!P0 IMAD.MOV.U32 R34, RZ, RZ, RZ ;  /* 0x000000ffff228224 */ /* 0x000fe400078e00ff */
[----:B------:R-:W-:Y:S01]  /*3a90*/  @!P0 IMAD.MOV.U32 R35, RZ, RZ, R23 ;  /* 0x000000ffff238224 */ /* 0x000fe200078e0017 */
[----:B------:R-:W-:Y:S01]  /*3aa0*/  @P0 MOV R35, R4 ;  /* 0x0000000400230202 */ /* 0x000fe20000000f00 */
[----:B------:R-:W-:Y:S01]  /*3ab0*/  @P0 IMAD.MOV.U32 R34, RZ, RZ, RZ ;  /* 0x000000ffff220224 */ /* 0x000fe200078e00ff */
[----:B------:R-:W-:Y:S06]  /*3ac0*/  BRA `(.L_x_106) ;  /* 0x00000000001c7947 */ /* 0x000fec0003800000 */
.L_x_108:
[----:B------:R-:W-:Y:S01]  /*3ad0*/  LOP3.LUT R5, R23, 0x80000, RZ, 0xfc, !PT ;  /* 0x0008000017057812 */ /* 0x000fe200078efcff */
[----:B------:R-:W-:-:S04]  /*3ae0*/  IMAD.MOV.U32 R34, RZ, RZ, R22 ;  /* 0x000000ffff227224 */ /* 0x000fc800078e0016 */
[----:B------:R-:W-:Y:S01]  /*3af0*/  IMAD.MOV.U32 R35, RZ, RZ, R5 ;  /* 0x000000ffff237224 */ /* 0x000fe200078e0005 */
[----:B------:R-:W-:Y:S06]  /*3b00*/  BRA `(.L_x_106) ;  /* 0x00000000000c7947 */ /* 0x000fec0003800000 */
.L_x_107:
[----:B------:R-:W-:Y:S01]  /*3b10*/  LOP3.LUT R5, R29, 0x80000, RZ, 0xfc, !PT ;  /* 0x000800001d057812 */ /* 0x000fe200078efcff */
[----:B------:R-:W-:-:S04]  /*3b20*/  IMAD.MOV.U32 R34, RZ, RZ, R28 ;  /* 0x000000ffff227224 */ /* 0x000fc800078e001c */
[----:B------:R-:W-:-:S07]  /*3b30*/  IMAD.MOV.U32 R35, RZ, RZ, R5 ;  /* 0x000000ffff237224 */ /* 0x000fce00078e0005 */
.L_x_106:
[----:B------:R-:W-:Y:S05]  /*3b40*/  BSYNC.RECONVERGENT B0 ;  /* 0x0000000000007941 */ /* 0x000fea0003800200 */
.L_x_104:
[----:B------:R-:W-:Y:S01]  /*3b50*/  IMAD.MOV.U32 R6, RZ, RZ, R2 ;  /* 0x000000ffff067224 */ /* 0x000fe200078e0002 */
[----:B------:R-:W-:Y:S01]  /*3b60*/  MOV R4, R34 ;  /* 0x0000002200047202 */ /* 0x000fe20000000f00 */
[----:B------:R-:W-:Y:S02]  /*3b70*/  IMAD.MOV.U32 R7, RZ, RZ, 0x0 ;  /* 0x00000000ff077424 */ /* 0x000fe400078e00ff */
[----:B------:R-:W-:Y:S02]  /*3b80*/  IMAD.MOV.U32 R5, RZ, RZ, R35 ;  /* 0x000000ffff057224 */ /* 0x000fe400078e0023 */
[----:B------:R-:W-:Y:S05]  /*3b90*/  RET.REL.NODEC R6 `(_Z18UpdateSolutiontoA1PiP7FEMElemP7FEMNodePd) ;  /* 0xffffffc406187950 */ /* 0x000fea0003c3ffff */
.L_x_109:
        /* <DEDUP_REMOVED lines=14> */
.L_x_126:


//--------------------- .text._Z21ElmRHSContriCalculatePiP7FEMElemP7FEMNode --------------------------
	.section	.text._Z21ElmRHSContriCalculatePiP7FEMElemP7FEMNode,"ax",@progbits
	.align	128
        .global         _Z21ElmRHSContriCalculatePiP7FEMElemP7FEMNode
        .type           _Z21ElmRHSContriCalculatePiP7FEMElemP7FEMNode,@function
        .size           _Z21ElmRHSContriCalculatePiP7FEMElemP7FEMNode,(.L_x_132 - _Z21ElmRHSContriCalculatePiP7FEMElemP7FEMNode)
        .other          _Z21ElmRHSContriCalculatePiP7FEMElemP7FEMNode,@"STO_CUDA_ENTRY STV_DEFAULT"
_Z21ElmRHSContriCalculatePiP7FEMElemP7FEMNode:
.text._Z21ElmRHSContriCalculatePiP7FEMElemP7FEMNode:
        /* <DEDUP_REMOVED lines=14> */
[----:B------:R-:W-:Y:S04]  /*00e0*/  STG.E.64 desc[UR4][R2.64+0xc8], RZ ;  /* 0x0000c8ff02007986 */ /* 0x000fe8000c101b04 */
[----:B------:R-:W-:Y:S04]  /*00f0*/  STG.E.64 desc[UR4][R2.64+0xd0], RZ ;  /* 0x0000d0ff02007986 */ /* 0x000fe8000c101b04 */
[----:B------:R-:W-:Y:S04]  /*0100*/  STG.E.64 desc[UR4][R2.64+0xd8], RZ ;  /* 0x0000d8ff02007986 */ /* 0x000fe8000c101b04 */
[----:B------:R-:W2:Y:S04]  /*0110*/  LDG.E.64 R6, desc[UR4][R2.64+0x38] ;  /* 0x0000380402067981 */ /* 0x000ea8000c1e1b00 */
[----:B------:R-:W3:Y:S04]  /*0120*/  LDG.E R11, desc[UR4][R2.64+0x8] ;  /* 0x00000804020b7981 */ /* 0x000ee8000c1e1900 */
[----:B------:R-:W4:Y:S01]  /*0130*/  LDG.E R19, desc[UR4][R2.64+0xc] ;  /* 0x00000c0402137981 */ /* 0x000f22000c1e1900 */
[----:B-1----:R-:W-:-:S05]  /*0140*/  IMAD.WIDE R4, R5, 0x100, R16 ;  /* 0x0000010005047825 */ /* 0x002fca00078e0210 */
[----:B------:R-:W2:Y:S02]  /*0150*/  LDG.E.64 R8, desc[UR4][R4.64+0xd0] ;  /* 0x0000d00404087981 */ /* 0x000ea4000c1e1b00 */
[----:B--2---:R-:W-:Y:S01]  /*0160*/  DFMA R12, R6, R8, RZ ;  /* 0x00000008060c722b */ /* 0x004fe200000000ff */
[--C-:B---3--:R-:W-:Y:S01]  /*0170*/  IMAD.WIDE R6, R11, 0x100, R16.reuse ;  /* 0x000001000b067825 */ /* 0x108fe200078e0210 */
[----:B------:R-:W2:Y:S05]  /*0180*/  LDG.E.64 R8, desc[UR4][R2.64+0x40] ;  /* 0x0000400402087981 */ /* 0x000eaa000c1e1b00 */
[----:B------:R0:W-:Y:S04]  /*0190*/  STG.E.64 desc[UR4][R2.64+0xc8], R12 ;  /* 0x0000c80c02007986 */ /* 0x0001e8000c101b04 */
[----:B------:R-:W2:Y:S02]  /*01a0*/  LDG.E.64 R10, desc[UR4][R6.64+0xd0] ;  /* 0x0000d004060a7981 */ /* 0x000ea4000c1e1b00 */
[----:B--2---:R-:W-:Y:S01]  /*01b0*/  DFMA R14, R8, R10, R12 ;  /* 0x0000000a080e722b */ /* 0x004fe2000000000c */
[----:B----4-:R-:W-:Y:S01]  /*01c0*/  IMAD.WIDE R10, R19, 0x100, R16 ;  /* 0x00000100130a7825 */ /* 0x010fe200078e0210 */
[----:B------:R-:W2:Y:S05]  /*01d0*/  LDG.E.64 R8, desc[UR4][R2.64+0x20] ;  /* 0x0000200402087981 */ /* 0x000eaa000c1e1b00 */
[----:B------:R-:W-:Y:S04]  /*01e0*/  STG.E.64 desc[UR4][R2.64+0xc8], R14 ;  /* 0x0000c80e02007986 */ /* 0x000fe8000c101b04 */
[----:B------:R-:W3:Y:S04]  /*01f0*/  LDG.E.64 R16, desc[UR4][R2.64+0x48] ;  /* 0x0000480402107981 */ /* 0x000ee8000c1e1b00 */
[----:B------:R-:W3:Y:S04]  /*0200*/  LDG.E.64 R18, desc[UR4][R10.64+0xd0] ;  /* 0x0000d0040a127981 */ /* 0x000ee8000c1e1b00 */
[----:B0-----:R-:W4:Y:S01]  /*0210*/  LDG.E.64 R12, desc[UR4][R2.64+0x50] ;  /* 0x00005004020c7981 */ /* 0x001f22000c1e1b00 */
[----:B---3--:R-:W-:-:S08]  /*0220*/  DFMA R16, R16, R18, R14 ;  /* 0x000000121010722b */ /* 0x008fd0000000000e */
[----:B--2---:R-:W-:-:S07]  /*0230*/  DMUL R16, R16, R8 ;  /* 0x0000000810107228 */ /* 0x004fce0000000000 */
[----:B------:R0:W-:Y:S04]  /*0240*/  STG.E.64 desc[UR4][R2.64+0xc8], R16 ;  /* 0x0000c81002007986 */ /* 0x0001e8000c101b04 */
[----:B------:R-:W4:Y:S04]  /*0250*/  LDG.E.64 R18, desc[UR4][R4.64+0xd0] ;  /* 0x0000d00404127981 */ /* 0x000f28000c1e1b00 */
[----:B0-----:R-:W2:Y:S01]  /*0260*/  LDG.E.64 R16, desc[UR4][R2.64+0x68] ;  /* 0x0000680402107981 */ /* 0x001ea2000c1e1b00 */
[----:B----4-:R-:W-:-:S03]  /*0270*/  DFMA R12, R12, R18, RZ ;  /* 0x000000120c0c722b */ /* 0x010fc600000000ff */
[----:B------:R-:W3:Y:S04]  /*0280*/  LDG.E.64 R18, desc[UR4][R2.64+0x58] ;  /* 0x0000580402127981 */ /* 0x000ee8000c1e1b00 */
[----:B------:R0:W-:Y:S04]  /*0290*/  STG.E.64 desc[UR4][R2.64+0xd0], R12 ;  /* 0x0000d00c02007986 */ /* 0x0001e8000c101b04 */
[----:B------:R-:W3:Y:S02]  /*02a0*/  LDG.E.64 R14, desc[UR4][R6.64+0xd0] ;  /* 0x0000d004060e7981 */ /* 0x000ee4000c1e1b00 */
[----:B---3--:R-:W-:-:S02]  /*02b0*/  DFMA R14, R18, R14, R12 ;  /* 0x0000000e120e722b */ /* 0x008fc4000000000c */
[----:B------:R-:W3:Y:S04]  /*02c0*/  LDG.E.64 R18, desc[UR4][R2.64+0x60] ;  /* 0x0000600402127981 */ /* 0x000ee8000c1e1b00 */
[----:B0-----:R-:W4:Y:S04]  /*02d0*/  LDG.E.64 R12, desc[UR4][R2.64+0x70] ;  /* 0x00007004020c7981 */ /* 0x001f28000c1e1b00 */
[----:B------:R0:W-:Y:S04]  /*02e0*/  STG.E.64 desc[UR4][R2.64+0xd0], R14 ;  /* 0x0000d00e02007986 */ /* 0x0001e8000c101b04 */
[----:B------:R-:W3:Y:S02]  /*02f0*/  LDG.E.64 R20, desc[UR4][R10.64+0xd0] ;  /* 0x0000d0040a147981 */ /* 0x000ee4000c1e1b00 */
[----:B---3--:R-:W-:-:S02]  /*0300*/  DFMA R18, R18, R20, R14 ;  /* 0x000000141212722b */ /* 0x008fc4000000000e */
[----:B0-----:R-:W3:Y:S06]  /*0310*/  LDG.E.64 R14, desc[UR4][R2.64+0x78] ;  /* 0x00007804020e7981 */ /* 0x001eec000c1e1b00 */
[----:B------:R-:W-:-:S07]  /*0320*/  DMUL R18, R8, R18 ;  /* 0x0000001208127228 */ /* 0x000fce0000000000 */
[----:B------:R-:W-:Y:S04]  /*0330*/  STG.E.64 desc[UR4][R2.64+0xd0], R18 ;  /* 0x0000d01202007986 */ /* 0x000fe8000c101b04 */
[----:B------:R-:W2:Y:S02]  /*0340*/  LDG.E.64 R4, desc[UR4][R4.64+0xd0] ;  /* 0x0000d00404047981 */ /* 0x000ea4000c1e1b00 */
[----:B--2---:R-:W-:-:S07]  /*0350*/  DFMA R16, R16, R4, RZ ;  /* 0x000000041010722b */ /* 0x004fce00000000ff */
[----:B------:R-:W-:Y:S04]  /*0360*/  STG.E.64 desc[UR4][R2.64+0xd8], R16 ;  /* 0x0000d81002007986 */ /* 0x000fe8000c101b04 */
[----:B------:R-:W4:Y:S02]  /*0370*/  LDG.E.64 R6, desc[UR4][R6.64+0xd0] ;  /* 0x0000d00406067981 */ /* 0x000f24000c1e1b00 */
[----:B----4-:R-:W-:-:S07]  /*0380*/  DFMA R12, R12, R6, R16 ;  /* 0x000000060c0c722b */ /* 0x010fce0000000010 */
[----:B------:R-:W-:Y:S04]  /*0390*/  STG.E.64 desc[UR4][R2.64+0xd8], R12 ;  /* 0x0000d80c02007986 */ /* 0x000fe8000c101b04 */
[----:B------:R-:W3:Y:S02]  /*03a0*/  LDG.E.64 R10, desc[UR4][R10.64+0xd0] ;  /* 0x0000d0040a0a7981 */ /* 0x000ee4000c1e1b00 */
[----:B---3--:R-:W-:-:S08]  /*03b0*/  DFMA R14, R14, R10, R12 ;  /* 0x0000000a0e0e722b */ /* 0x008fd0000000000c */
[----:B------:R-:W-:-:S07]  /*03c0*/  DMUL R14, R8, R14 ;  /* 0x0000000e080e7228 */ /* 0x000fce0000000000 */
[----:B------:R-:W-:Y:S01]  /*03d0*/  STG.E.64 desc[UR4][R2.64+0xd8], R14 ;  /* 0x0000d80e02007986 */ /* 0x000fe2000c101b04 */
[----:B------:R-:W-:Y:S05]  /*03e0*/  EXIT ;  /* 0x000000000000794d */ /* 0x000fea0003800000 */
.L_x_110:
        /* <DEDUP_REMOVED lines=9> */
.L_x_132:


//--------------------- .text._Z25SumNodeRHSContriCalculatePiP7FEMElemP7FEMNode --------------------------
	.section	.text._Z25SumNodeRHSContriCalculatePiP7FEMElemP7FEMNode,"ax",@progbits
	.align	128
        .global         _Z25SumNodeRHSContriCalculatePiP7FEMElemP7FEMNode
        .type           _Z25SumNodeRHSContriCalculatePiP7FEMElemP7FEMNode,@function
        .size           _Z25SumNodeRHSContriCalculatePiP7FEMElemP7FEMNode,(.L_x_133 - _Z25SumNodeRHSContriCalculatePiP7FEMElemP7FEMNode)
        .other          _Z25SumNodeRHSContriCalculatePiP7FEMElemP7FEMNode,@"STO_CUDA_ENTRY STV_DEFAULT"
_Z25SumNodeRHSContriCalculatePiP7FEMElemP7FEMNode:
.text._Z25SumNodeRHSContriCalculatePiP7FEMElemP7FEMNode:
        /* <DEDUP_REMOVED lines=12> */
[----:B------:R-:W2:Y:S04]  /*00c0*/  LDG.E R0, desc[UR4][R2.64+0x18] ;  /* 0x0000180402007981 */ /* 0x000ea8000c1e1900 */
[----:B------:R0:W-:Y:S01]  /*00d0*/  STG.E.64 desc[UR4][R2.64+0xe8], RZ ;  /* 0x0000e8ff02007986 */ /* 0x0001e2000c101b04 */
[----:B--2---:R-:W-:-:S13]  /*00e0*/  ISETP.GE.AND P0, PT, R0, 0x1, PT ;  /* 0x000000010000780c */ /* 0x004fda0003f06270 */
[----:B0-----:R-:W-:Y:S05]  /*00f0*/  @!P0 EXIT ;  /* 0x000000000000894d */ /* 0x001fea0003800000 */
[----:B------:R-:W0:Y:S01]  /*0100*/  LDC.64 R10, c[0x0][0x388] ;  /* 0x0000e200ff0a7b82 */ /* 0x000e220000000a00 */
[----:B------:R-:W-:Y:S01]  /*0110*/  IADD3 R12, P0, PT, R2, 0x44, RZ ;  /* 0x00000044020c7810 */ /* 0x000fe20007f1e0ff */
[----:B------:R-:W-:Y:S01]  /*0120*/  IMAD.MOV.U32 R13, RZ, RZ, RZ ;  /* 0x000000ffff0d7224 */ /* 0x000fe200078e00ff */
[----:B------:R-:W-:-:S03]  /*0130*/  CS2R R4, SRZ ;  /* 0x0000000000047805 */ /* 0x000fc6000001ff00 */
[----:B------:R-:W-:-:S08]  /*0140*/  IMAD.X R15, RZ, RZ, R3, P0 ;  /* 0x000000ffff0f7224 */ /* 0x000fd000000e0603 */
.L_x_111:
[----:B------:R-:W-:Y:S01]  /*0150*/  MOV R8, R12 ;  /* 0x0000000c00087202 */ /* 0x000fe20000000f00 */
[----:B------:R-:W-:-:S05]  /*0160*/  IMAD.MOV.U32 R9, RZ, RZ, R15 ;  /* 0x000000ffff097224 */ /* 0x000fca00078e000f */
[----:B------:R-:W0:Y:S04]  /*0170*/  LDG.E R7, desc[UR4][R8.64+-0x28] ;  /* 0xffffd80408077981 */ /* 0x000e28000c1e1900 */
[----:B------:R-:W2:Y:S01]  /*0180*/  LDG.E R15, desc[UR4][R8.64] ;  /* 0x00000004080f7981 */ /* 0x000ea2000c1e1900 */
[----:B0-----:R-:W-:-:S04]  /*0190*/  IMAD.WIDE R6, R7, 0xe0, R10 ;  /* 0x000000e007067825 */ /* 0x001fc800078e020a */
[----:B--2---:R-:W-:-:S06]  /*01a0*/  IMAD.WIDE R6, R15, 0x8, R6 ;  /* 0x000000080f067825 */ /* 0x004fcc00078e0206 */
[----:B------:R-:W2:Y:S01]  /*01b0*/  LDG.E.64 R6, desc[UR4][R6.64+0xc8] ;  /* 0x0000c80406067981 */ /* 0x000ea2000c1e1b00 */
[----:B------:R-:W-:Y:S02]  /*01c0*/  IADD3 R13, PT, PT, R13, 0x1, RZ ;  /* 0x000000010d0d7810 */ /* 0x000fe40007ffe0ff */
[----:B------:R-:W-:Y:S02]  /*01d0*/  IADD3 R12, P1, PT, R8, 0x4, RZ ;  /* 0x00000004080c7810 */ /* 0x000fe40007f3e0ff */
[----:B------:R-:W-:-:S03]  /*01e0*/  ISETP.GE.AND P0, PT, R13, R0, PT ;  /* 0x000000000d00720c */ /* 0x000fc60003f06270 */
[----:B------:R-:W-:Y:S01]  /*01f0*/  IMAD.X R15, RZ, RZ, R9, P1 ;  /* 0x000000ffff0f7224 */ /* 0x000fe200008e0609 */
[----:B-12---:R-:W-:-:S07]  /*0200*/  DADD R4, R6, R4 ;  /* 0x0000000006047229 */ /* 0x006fce0000000004 */
[----:B------:R1:W-:Y:S02]  /*0210*/  STG.E.64 desc[UR4][R2.64+0xe8], R4 ;  /* 0x0000e80402007986 */ /* 0x0003e4000c101b04 */
[----:B------:R-:W-:Y:S05]  /*0220*/  @!P0 BRA `(.L_x_111) ;  /* 0xfffffffc00c88947 */ /* 0x000fea000383ffff */
[----:B------:R-:W-:Y:S05]  /*0230*/  EXIT ;  /* 0x000000000000794d */ /* 0x000fea0003800000 */
.L_x_112:
        /* <DEDUP_REMOVED lines=12> */
.L_x_133:


//--------------------- .text._Z23SumNeiborJsSumCalculatePiP7FEMElemP7FEMNode --------------------------
	.section	.text._Z23SumNeiborJsSumCalculatePiP7FEMElemP7FEMNode,"ax",@progbits
	.align	128
        .global         _Z23SumNeiborJsSumCalculatePiP7FEMElemP7FEMNode
        .type           _Z23SumNeiborJsSumCalculatePiP7FEMElemP7FEMNode,@function
        .size           _Z23SumNeiborJsSumCalculatePiP7FEMElemP7FEMNode,(.L_x_134 - _Z23SumNeiborJsSumCalculatePiP7FEMElemP7FEMNode)
        .other          _Z23SumNeiborJsSumCalculatePiP7FEMElemP7FEMNode,@"STO_CUDA_ENTRY STV_DEFAULT"
_Z23SumNeiborJsSumCalculatePiP7FEMElemP7FEMNode:
.text._Z23SumNeiborJsSumCalculatePiP7FEMElemP7FEMNode:
        /* <DEDUP_REMOVED lines=16> */
[----:B------:R-:W-:Y:S01]  /*0100*/  IADD3 R8, P0, PT, R2, 0x6c, RZ ;  /* 0x0000006c02087810 */ /* 0x000fe20007f1e0ff */
[----:B------:R-:W-:Y:S01]  /*0110*/  IMAD.MOV.U32 R13, RZ, RZ, RZ ;  /* 0x000000ffff0d7224 */ /* 0x000fe200078e00ff */
[----:B------:R-:W-:-:S03]  /*0120*/  CS2R R4, SRZ ;  /* 0x0000000000047805 */ /* 0x000fc6000001ff00 */
[----:B------:R-:W-:-:S08]  /*0130*/  IMAD.X R9, RZ, RZ, R3, P0 ;  /* 0x000000ffff097224 */ /* 0x000fd000000e0603 */
.L_x_113:
[----:B------:R-:W2:Y:S02]  /*0140*/  LDG.E R7, desc[UR4][R8.64] ;  /* 0x0000000408077981 */ /* 0x000ea4000c1e1900 */
[----:B--2---:R-:W-:-:S06]  /*0150*/  IMAD.WIDE R6, R7, 0x100, R10 ;  /* 0x0000010007067825 */ /* 0x004fcc00078e020a */
[----:B------:R-:W2:Y:S01]  /*0160*/  LDG.E.64 R6, desc[UR4][R6.64+0xf0] ;  /* 0x0000f00406067981 */ /* 0x000ea2000c1e1b00 */
[----:B------:R-:W-:Y:S02]  /*0170*/  IADD3 R13, PT, PT, R13, 0x1, RZ ;  /* 0x000000010d0d7810 */ /* 0x000fe40007ffe0ff */
[----:B------:R-:W-:Y:S02]  /*0180*/  IADD3 R8, P1, PT, R8, 0x4, RZ ;  /* 0x0000000408087810 */ /* 0x000fe40007f3e0ff */
[----:B------:R-:W-:-:S03]  /*0190*/  ISETP.GE.AND P0, PT, R13, R0, PT ;  /* 0x000000000d00720c */ /* 0x000fc60003f06270 */
[----:B------:R-:W-:Y:S01]  /*01a0*/  IMAD.X R9, RZ, RZ, R9, P1 ;  /* 0x000000ffff097224 */ /* 0x000fe200008e0609 */
[----:B0-2---:R-:W-:-:S07]  /*01b0*/  DADD R4, R6, R4 ;  /* 0x0000000006047229 */ /* 0x005fce0000000004 */
[----:B------:R0:W-:Y:S02]  /*01c0*/  STG.E.64 desc[UR4][R2.64+0xf8], R4 ;  /* 0x0000f80402007986 */ /* 0x0001e4000c101b04 */
[----:B------:R-:W-:Y:S05]  /*01d0*/  @!P0 BRA `(.L_x_113) ;  /* 0xfffffffc00d88947 */ /* 0x000fea000383ffff */
[----:B------:R-:W-:Y:S05]  /*01e0*/  EXIT ;  /* 0x000000000000794d */ /* 0x000fea0003800000 */
.L_x_114:
        /* <DEDUP_REMOVED lines=9> */
.L_x_134:


//--------------------- .text._Z14JsSumCalculatePiP7FEMElemP7FEMNode --------------------------
	.section	.text._Z14JsSumCalculatePiP7FEMElemP7FEMNode,"ax",@progbits
	.align	128
        .global         _Z14JsSumCalculatePiP7FEMElemP7FEMNode
        .type           _Z14JsSumCalculatePiP7FEMElemP7FEMNode,@function
        .size           _Z14JsSumCalculatePiP7FEMElemP7FEMNode,(.L_x_127 - _Z14JsSumCalculatePiP7FEMElemP7FEMNode)
        .other          _Z14JsSumCalculatePiP7FEMElemP7FEMNode,@"STO_CUDA_ENTRY STV_DEFAULT"
_Z14JsSumCalculatePiP7FEMElemP7FEMNode:
.text._Z14JsSumCalculatePiP7FEMElemP7FEMNode:
        /* <DEDUP_REMOVED lines=21> */
.L_x_117:
[----:B------:R-:W0:Y:S01]  /*0150*/  LDG.E R9, desc[UR4][R4.64] ;  /* 0x0000000404097981 */ /* 0x000e22000c1e1900 */
[----:B-1----:R-:W1:Y:S01]  /*0160*/  MUFU.RCP64H R19, 3 ;  /* 0x4008000000137908 */ /* 0x002e620000001800 */
[----:B------:R-:W-:Y:S02]  /*0170*/  IMAD.MOV.U32 R22, RZ, RZ, 0x0 ;  /* 0x00000000ff167424 */ /* 0x000fe400078e00ff */
[----:B------:R-:W-:Y:S02]  /*0180*/  IMAD.MOV.U32 R23, RZ, RZ, 0x40080000 ;  /* 0x40080000ff177424 */ /* 0x000fe400078e00ff */
[----:B------:R-:W-:-:S06]  /*0190*/  IMAD.MOV.U32 R18, RZ, RZ, 0x1 ;  /* 0x00000001ff127424 */ /* 0x000fcc00078e00ff */
[----:B-1----:R-:W-:Y:S01]  /*01a0*/  DFMA R20, R18, -R22, 1 ;  /* 0x3ff000001214742b */ /* 0x002fe20000000816 */
[----:B0-----:R-:W-:-:S05]  /*01b0*/  IMAD.WIDE R8, R9, 0xe0, R12 ;  /* 0x000000e009087825 */ /* 0x001fca00078e020c */
[----:B------:R-:W2:Y:S04]  /*01c0*/  LDG.E.64 R6, desc[UR4][R8.64+0x28] ;  /* 0x0000280408067981 */ /* 0x000ea8000c1e1b00 */
[----:B------:R-:W2:Y:S01]  /*01d0*/  LDG.E.64 R16, desc[UR4][R8.64+0x10] ;  /* 0x0000100408107981 */ /* 0x000ea2000c1e1b00 */
[----:B------:R-:W-:Y:S01]  /*01e0*/  DFMA R20, R20, R20, R20 ;  /* 0x000000141414722b */ /* 0x000fe20000000014 */
[----:B------:R-:W-:Y:S01]  /*01f0*/  VIADD R3, R3, 0x1 ;  /* 0x0000000103037836 */ /* 0x000fe20000000000 */
[----:B------:R-:W-:Y:S04]  /*0200*/  BSSY.RECONVERGENT B0, `(.L_x_115) ;  /* 0x0000011000007945 */ /* 0x000fe80003800200 */
[----:B------:R-:W-:-:S02]  /*0210*/  ISETP.GE.AND P1, PT, R3, R2, PT ;  /* 0x000000020300720c */ /* 0x000fc40003f26270 */
[----:B------:R-:W-:-:S08]  /*0220*/  DFMA R20, R18, R20, R18 ;  /* 0x000000141214722b */ /* 0x000fd00000000012 */
[----:B------:R-:W-:-:S08]  /*0230*/  DFMA R18, R20, -R22, 1 ;  /* 0x3ff000001412742b */ /* 0x000fd00000000816 */
[----:B------:R-:W-:Y:S02]  /*0240*/  DFMA R18, R20, R18, R20 ;  /* 0x000000121412722b */ /* 0x000fe40000000014 */
[----:B--2---:R-:W-:-:S08]  /*0250*/  DMUL R16, R6, R16 ;  /* 0x0000001006107228 */ /* 0x004fd00000000000 */
[----:B------:R-:W-:Y:S02]  /*0260*/  DMUL R6, R16, R18 ;  /* 0x0000001210067228 */ /* 0x000fe40000000000 */
[----:B------:R-:W-:-:S06]  /*0270*/  FSETP.GEU.AND P2, PT, |R17|, 6.5827683646048100446e-37, PT ;  /* 0x036000001100780b */ /* 0x000fcc0003f4e200 */
[----:B------:R-:W-:-:S08]  /*0280*/  DFMA R8, R6, -3, R16 ;  /* 0xc00800000608782b */ /* 0x000fd00000000010 */
[----:B------:R-:W-:-:S10]  /*0290*/  DFMA R6, R18, R8, R6 ;  /* 0x000000081206722b */ /* 0x000fd40000000006 */
[----:B------:R-:W-:-:S05]  /*02a0*/  FFMA R0, RZ, 2.125, R7 ;  /* 0x40080000ff007823 */ /* 0x000fca0000000007 */
[----:B------:R-:W-:-:S13]  /*02b0*/  FSETP.GT.AND P0, PT, |R0|, 1.469367938527859385e-39, PT ;  /* 0x001000000000780b */ /* 0x000fda0003f04200 */
[----:B------:R-:W-:Y:S05]  /*02c0*/  @P0 BRA P2, `(.L_x_116) ;  /* 0x0000000000100947 */ /* 0x000fea0001000000 */
[----:B------:R-:W-:-:S07]  /*02d0*/  MOV R0, 0x2f0 ;  /* 0x000002f000007802 */ /* 0x000fce0000000f00 */
[----:B------:R-:W-:Y:S05]  /*02e0*/  CALL.REL.NOINC `($__internal_2_$__cuda_sm20_div_rn_f64_full) ;  /* 0x0000000000247944 */ /* 0x000fea0003c00000 */
[----:B------:R-:W-:Y:S02]  /*02f0*/  IMAD.MOV.U32 R6, RZ, RZ, R18 ;  /* 0x000000ffff067224 */ /* 0x000fe400078e0012 */
[----:B------:R-:W-:-:S07]  /*0300*/  IMAD.MOV.U32 R7, RZ, RZ, R19 ;  /* 0x000000ffff077224 */ /* 0x000fce00078e0013 */
.L_x_116:
[----:B------:R-:W-:Y:S05]  /*0310*/  BSYNC.RECONVERGENT B0 ;  /* 0x0000000000007941 */ /* 0x000fea0003800200 */
.L_x_115:
[----:B------:R-:W-:Y:S01]  /*0320*/  DADD R10, R6, R10 ;  /* 0x00000000060a7229 */ /* 0x000fe2000000000a */
[----:B------:R-:W-:-:S05]  /*0330*/  IADD3 R4, P0, PT, R4, 0x4, RZ ;  /* 0x0000000404047810 */ /* 0x000fca0007f1e0ff */
[----:B------:R-:W-:Y:S01]  /*0340*/  IMAD.X R5, RZ, RZ, R5, P0 ;  /* 0x000000ffff057224 */ /* 0x000fe200000e0605 */
[----:B------:R1:W-:Y:S01]  /*0350*/  STG.E.64 desc[UR4][R14.64+0xf0], R10 ;  /* 0x0000f00a0e007986 */ /* 0x0003e2000c101b04 */
[----:B------:R-:W-:Y:S06]  /*0360*/  @!P1 BRA `(.L_x_117) ;  /* 0xfffffffc00789947 */ /* 0x000fec000383ffff */
[----:B------:R-:W-:Y:S05]  /*0370*/  EXIT ;  /* 0x000000000000794d */ /* 0x000fea0003800000 */
        .weak           $__internal_2_$__cuda_sm20_div_rn_f64_full
        .type           $__internal_2_$__cuda_sm20_div_rn_f64_full,@function
        .size           $__internal_2_$__cuda_sm20_div_rn_f64_full,(.L_x_127 - $__internal_2_$__cuda_sm20_div_rn_f64_full)
$__internal_2_$__cuda_sm20_div_rn_f64_full:
[----:B------:R-:W-:Y:S01]  /*0380*/  IMAD.MOV.U32 R9, RZ, RZ, 0x3ff80000 ;  /* 0x3ff80000ff097424 */ /* 0x000fe200078e00ff */
[----:B------:R-:W-:Y:S01]  /*0390*/  BSSY.RECONVERGENT B1, `(.L_x_118) ;  /* 0x000004c000017945 */ /* 0x000fe20003800200 */
[----:B------:R-:W-:Y:S02]  /*03a0*/  IMAD.MOV.U32 R8, RZ, RZ, 0x0 ;  /* 0x00000000ff087424 */ /* 0x000fe400078e00ff */
[----:B------:R-:W0:Y:S01]  /*03b0*/  MUFU.RCP64H R19, R9 ;  /* 0x0000000900137308 */ /* 0x000e220000001800 */
[----:B------:R-:W-:Y:S02]  /*03c0*/  IMAD.MOV.U32 R18, RZ, RZ, 0x1 ;  /* 0x00000001ff127424 */ /* 0x000fe400078e00ff */
[----:B------:R-:W-:Y:S02]  /*03d0*/  IMAD.MOV.U32 R7, RZ, RZ, R17 ;  /* 0x000000ffff077224 */ /* 0x000fe400078e0011 */
[----:B------:R-:W-:Y:S02]  /*03e0*/  IMAD.MOV.U32 R25, RZ, RZ, 0x1ca00000 ;  /* 0x1ca00000ff197424 */ /* 0x000fe400078e00ff */
[----:B------:R-:W-:Y:S01]  /*03f0*/  IMAD.MOV.U32 R6, RZ, RZ, R16 ;  /* 0x000000ffff067224 */ /* 0x000fe200078e0010 */
[----:B------:R-:W-:-:S02]  /*0400*/  FSETP.GEU.AND P2, PT, |R7|, 1.469367938527859385e-39, PT ;  /* 0x001000000700780b */ /* 0x000fc40003f4e200 */
[----:B------:R-:W-:Y:S01]  /*0410*/  LOP3.LUT R24, R7, 0x7ff00000, RZ, 0xc0, !PT ;  /* 0x7ff0000007187812 */ /* 0x000fe200078ec0ff */
[----:B------:R-:W-:-:S03]  /*0420*/  IMAD.MOV.U32 R16, RZ, RZ, R6 ;  /* 0x000000ffff107224 */ /* 0x000fc600078e0006 */
[----:B------:R-:W-:Y:S01]  /*0430*/  ISETP.GE.U32.AND P0, PT, R24, 0x40000000, PT ;  /* 0x400000001800780c */ /* 0x000fe20003f06070 */
[----:B------:R-:W-:Y:S01]  /*0440*/  IMAD.MOV.U32 R26, RZ, RZ, R24 ;  /* 0x000000ffff1a7224 */ /* 0x000fe200078e0018 */
[----:B0-----:R-:W-:Y:S02]  /*0450*/  DFMA R20, R18, -R8, 1 ;  /* 0x3ff000001214742b */ /* 0x001fe40000000808 */
[----:B------:R-:W-:-:S04]  /*0460*/  SEL R25, R25, 0x63400000, !P0 ;  /* 0x6340000019197807 */ /* 0x000fc80004000000 */
[C-C-:B------:R-:W-:Y:S02]  /*0470*/  @!P2 LOP3.LUT R22, R25.reuse, 0x80000000, R7.reuse, 0xf8, !PT ;  /* 0x800000001916a812 */ /* 0x140fe400078ef807 */
[----:B------:R-:W-:Y:S01]  /*0480*/  LOP3.LUT R17, R25, 0x800fffff, R7, 0xf8, !PT ;  /* 0x800fffff19117812 */ /* 0x000fe200078ef807 */
[----:B------:R-:W-:Y:S01]  /*0490*/  DFMA R20, R20, R20, R20 ;  /* 0x000000141414722b */ /* 0x000fe20000000014 */
[----:B------:R-:W-:Y:S01]  /*04a0*/  @!P2 LOP3.LUT R23, R22, 0x100000, RZ, 0xfc, !PT ;  /* 0x001000001617a812 */ /* 0x000fe200078efcff */
[----:B------:R-:W-:-:S06]  /*04b0*/  @!P2 IMAD.MOV.U32 R22, RZ, RZ, RZ ;  /* 0x000000ffff16a224 */ /* 0x000fcc00078e00ff */
[----:B------:R-:W-:Y:S02]  /*04c0*/  DFMA R18, R18, R20, R18 ;  /* 0x000000141212722b */ /* 0x000fe40000000012 */
[----:B------:R-:W-:-:S06]  /*04d0*/  @!P2 DFMA R16, R16, 2, -R22 ;  /* 0x400000001010a82b */ /* 0x000fcc0000000816 */
[----:B------:R-:W-:-:S04]  /*04e0*/  DFMA R20, R18, -R8, 1 ;  /* 0x3ff000001214742b */ /* 0x000fc80000000808 */
[----:B------:R-:W-:-:S04]  /*04f0*/  @!P2 LOP3.LUT R26, R17, 0x7ff00000, RZ, 0xc0, !PT ;  /* 0x7ff00000111aa812 */ /* 0x000fc800078ec0ff */
[----:B------:R-:W-:-:S08]  /*0500*/  DFMA R18, R18, R20, R18 ;  /* 0x000000141212722b */ /* 0x000fd00000000012 */
[----:B------:R-:W-:-:S08]  /*0510*/  DMUL R20, R18, R16 ;  /* 0x0000001012147228 */ /* 0x000fd00000000000 */
[----:B------:R-:W-:-:S08]  /*0520*/  DFMA R22, R20, -R8, R16 ;  /* 0x800000081416722b */ /* 0x000fd00000000010 */
[----:B------:R-:W-:Y:S01]  /*0530*/  DFMA R22, R18, R22, R20 ;  /* 0x000000161216722b */ /* 0x000fe20000000014 */
[----:B------:R-:W-:Y:S01]  /*0540*/  MOV R21, 0x40000000 ;  /* 0x4000000000157802 */ /* 0x000fe20000000f00 */
[----:B------:R-:W-:-:S04]  /*0550*/  VIADD R18, R26, 0xffffffff ;  /* 0xffffffff1a127836 */ /* 0x000fc80000000000 */
[----:B------:R-:W-:Y:S01]  /*0560*/  VIADD R19, R21, 0xffffffff ;  /* 0xffffffff15137836 */ /* 0x000fe20000000000 */
[----:B------:R-:W-:-:S04]  /*0570*/  ISETP.GT.U32.AND P0, PT, R18, 0x7feffffe, PT ;  /* 0x7feffffe1200780c */ /* 0x000fc80003f04070 */
[----:B------:R-:W-:-:S13]  /*0580*/  ISETP.GT.U32.OR P0, PT, R19, 0x7feffffe, P0 ;  /* 0x7feffffe1300780c */ /* 0x000fda0000704470 */
[----:B------:R-:W-:Y:S05]  /*0590*/  @P0 BRA `(.L_x_119) ;  /* 0x0000000000680947 */ /* 0x000fea0003800000 */
[----:B------:R-:W-:Y:S02]  /*05a0*/  IMAD.MOV.U32 R7, RZ, RZ, 0x40000000 ;  /* 0x40000000ff077424 */ /* 0x000fe400078e00ff */
[----:B------:R-:W-:-:S03]  /*05b0*/  IMAD.MOV.U32 R6, RZ, RZ, RZ ;  /* 0x000000ffff067224 */ /* 0x000fc600078e00ff */
[----:B------:R-:W-:-:S04]  /*05c0*/  VIADDMNMX R24, R24, -R7, 0xb9600000, !PT ;  /* 0xb960000018187446 */ /* 0x000fc80007800907 */
[----:B------:R-:W-:-:S05]  /*05d0*/  VIMNMX R24, PT, PT, R24, 0x46a00000, PT ;  /* 0x46a0000018187848 */ /* 0x000fca0003fe0100 */
[----:B------:R-:W-:-:S04]  /*05e0*/  IMAD.IADD R25, R24, 0x1, -R25 ;  /* 0x0000000118197824 */ /* 0x000fc800078e0a19 */
[----:B------:R-:W-:-:S06]  /*05f0*/  VIADD R7, R25, 0x7fe00000 ;  /* 0x7fe0000019077836 */ /* 0x000fcc0000000000 */
[----:B------:R-:W-:-:S10]  /*0600*/  DMUL R18, R22, R6 ;  /* 0x0000000616127228 */ /* 0x000fd40000000000 */
[----:B------:R-:W-:-:S13]  /*0610*/  FSETP.GTU.AND P0, PT, |R19|, 1.469367938527859385e-39, PT ;  /* 0x001000001300780b */ /* 0x000fda0003f0c200 */
[----:B------:R-:W-:Y:S05]  /*0620*/  @P0 BRA `(.L_x_120) ;  /* 0x0000000000880947 */ /* 0x000fea0003800000 */
[----:B------:R-:W-:-:S06]  /*0630*/  DFMA R8, R22, -R8, R16 ;  /* 0x800000081608722b */ /* 0x000fcc0000000010 */
[----:B------:R-:W-:-:S04]  /*0640*/  IMAD.MOV.U32 R8, RZ, RZ, RZ ;  /* 0x000000ffff087224 */ /* 0x000fc800078e00ff */
[C---:B------:R-:W-:Y:S02]  /*0650*/  FSETP.NEU.AND P0, PT, R9.reuse, RZ, PT ;  /* 0x000000ff0900720b */ /* 0x040fe40003f0d000 */
[----:B------:R-:W-:-:S04]  /*0660*/  LOP3.LUT R17, R9, 0x40080000, RZ, 0x3c, !PT ;  /* 0x4008000009117812 */ /* 0x000fc800078e3cff */
[----:B------:R-:W-:-:S04]  /*0670*/  LOP3.LUT R17, R17, 0x80000000, RZ, 0xc0, !PT ;  /* 0x8000000011117812 */ /* 0x000fc800078ec0ff */
[----:B------:R-:W-:-:S03]  /*0680*/  LOP3.LUT R9, R17, R7, RZ, 0xfc, !PT ;  /* 0x0000000711097212 */ /* 0x000fc600078efcff */
[----:B------:R-:W-:Y:S05]  /*0690*/  @!P0 BRA `(.L_x_120) ;  /* 0x00000000006c8947 */ /* 0x000fea0003800000 */
[----:B------:R-:W-:Y:S01]  /*06a0*/  IMAD.MOV R7, RZ, RZ, -R25 ;  /* 0x000000ffff077224 */ /* 0x000fe200078e0a19 */
[----:B------:R-:W-:Y:S01]  /*06b0*/  DMUL.RP R8, R22, R8 ;  /* 0x0000000816087228 */ /* 0x000fe20000008000 */
[----:B------:R-:W-:Y:S01]  /*06c0*/  IMAD.MOV.U32 R6, RZ, RZ, RZ ;  /* 0x000000ffff067224 */ /* 0x000fe200078e00ff */
[----:B------:R-:W-:-:S05]  /*06d0*/  IADD3 R25, PT, PT, -R25, -0x43300000, RZ ;  /* 0xbcd0000019197810 */ /* 0x000fca0007ffe1ff */
[----:B------:R-:W-:-:S03]  /*06e0*/  DFMA R6, R18, -R6, R22 ;  /* 0x800000061206722b */ /* 0x000fc60000000016 */
[----:B------:R-:W-:-:S07]  /*06f0*/  LOP3.LUT R17, R9, R17, RZ, 0x3c, !PT ;  /* 0x0000001109117212 */ /* 0x000fce00078e3cff */
[----:B------:R-:W-:-:S04]  /*0700*/  FSETP.NEU.AND P0, PT, |R7|, R25, PT ;  /* 0x000000190700720b */ /* 0x000fc80003f0d200 */
[----:B------:R-:W-:Y:S02]  /*0710*/  FSEL R18, R8, R18, !P0 ;  /* 0x0000001208127208 */ /* 0x000fe40004000000 */
[----:B------:R-:W-:Y:S01]  /*0720*/  FSEL R19, R17, R19, !P0 ;  /* 0x0000001311137208 */ /* 0x000fe20004000000 */
[----:B------:R-:W-:Y:S06]  /*0730*/  BRA `(.L_x_120) ;  /* 0x0000000000447947 */ /* 0x000fec0003800000 */
.L_x_119:
[----:B------:R-:W-:-:S14]  /*0740*/  DSETP.NAN.AND P0, PT, R6, R6, PT ;  /* 0x000000060600722a */ /* 0x000fdc0003f08000 */
[----:B------:R-:W-:Y:S05]  /*0750*/  @P0 BRA `(.L_x_121) ;  /* 0x0000000000340947 */ /* 0x000fea0003800000 */
[----:B------:R-:W-:Y:S01]  /*0760*/  ISETP.NE.AND P0, PT, R26, R21, PT ;  /* 0x000000151a00720c */ /* 0x000fe20003f05270 */
[----:B------:R-:W-:Y:S01]  /*0770*/  IMAD.MOV.U32 R19, RZ, RZ, -0x80000 ;  /* 0xfff80000ff137424 */ /* 0x000fe200078e00ff */
[----:B------:R-:W-:-:S11]  /*0780*/  MOV R18, 0x0 ;  /* 0x0000000000127802 */ /* 0x000fd60000000f00 */
[----:B------:R-:W-:Y:S05]  /*0790*/  @!P0 BRA `(.L_x_120) ;  /* 0x00000000002c8947 */ /* 0x000fea0003800000 */
[----:B------:R-:W-:Y:S02]  /*07a0*/  ISETP.NE.AND P0, PT, R26, 0x7ff00000, PT ;  /* 0x7ff000001a00780c */ /* 0x000fe40003f05270 */
[----:B------:R-:W-:Y:S02]  /*07b0*/  LOP3.LUT R6, R7, 0x40080000, RZ, 0x3c, !PT ;  /* 0x4008000007067812 */ /* 0x000fe400078e3cff */
[----:B------:R-:W-:Y:S02]  /*07c0*/  ISETP.EQ.OR P0, PT, R21, RZ, !P0 ;  /* 0x000000ff1500720c */ /* 0x000fe40004702670 */
[----:B------:R-:W-:-:S11]  /*07d0*/  LOP3.LUT R19, R6, 0x80000000, RZ, 0xc0, !PT ;  /* 0x8000000006137812 */ /* 0x000fd600078ec0ff */
[----:B------:R-:W-:Y:S01]  /*07e0*/  @P0 LOP3.LUT R6, R19, 0x7ff00000, RZ, 0xfc, !PT ;  /* 0x7ff0000013060812 */ /* 0x000fe200078efcff */
[----:B------:R-:W-:Y:S02]  /*07f0*/  @!P0 IMAD.MOV.U32 R18, RZ, RZ, RZ ;  /* 0x000000ffff128224 */ /* 0x000fe400078e00ff */
[----:B------:R-:W-:Y:S02]  /*0800*/  @P0 IMAD.MOV.U32 R18, RZ, RZ, RZ ;  /* 0x000000ffff120224 */ /* 0x000fe400078e00ff */
[----:B------:R-:W-:Y:S01]  /*0810*/  @P0 IMAD.MOV.U32 R19, RZ, RZ, R6 ;  /* 0x000000ffff130224 */ /* 0x000fe200078e0006 */
[----:B------:R-:W-:Y:S06]  /*0820*/  BRA `(.L_x_120) ;  /* 0x0000000000087947 */ /* 0x000fec0003800000 */
.L_x_121:
[----:B------:R-:W-:Y:S01]  /*0830*/  LOP3.LUT R19, R7, 0x80000, RZ, 0xfc, !PT ;  /* 0x0008000007137812 */ /* 0x000fe200078efcff */
[----:B------:R-:W-:-:S07]  /*0840*/  IMAD.MOV.U32 R18, RZ, RZ, R6 ;  /* 0x000000ffff127224 */ /* 0x000fce00078e0006 */
.L_x_120:
[----:B------:R-:W-:Y:S05]  /*0850*/  BSYNC.RECONVERGENT B1 ;  /* 0x0000000000017941 */ /* 0x000fea0003800200 */
.L_x_118:
[----:B------:R-:W-:Y:S02]  /*0860*/  IMAD.MOV.U32 R6, RZ, RZ, R0 ;  /* 0x000000ffff067224 */ /* 0x000fe400078e0000 */
[----:B------:R-:W-:-:S04]  /*0870*/  IMAD.MOV.U32 R7, RZ, RZ, 0x0 ;  /* 0x00000000ff077424 */ /* 0x000fc800078e00ff */
[----:B------:R-:W-:Y:S05]  /*0880*/  RET.REL.NODEC R6 `(_Z14JsSumCalculatePiP7FEMElemP7FEMNode) ;  /* 0xfffffff406dc7950 */ /* 0x000fea0003c3ffff */
.L_x_122:
        /* <DEDUP_REMOVED lines=15> */
.L_x_127:


//--------------------- .text._Z12ApplyCurrentPdPiP7FEMElem --------------------------
	.section	.text._Z12ApplyCurrentPdPiP7FEMElem,"ax",@progbits
	.align	128
        .global         _Z12ApplyCurrentPdPiP7FEMElem
        .type           _Z12ApplyCurrentPdPiP7FEMElem,@function
        .size           _Z12ApplyCurrentPdPiP7FEMElem,(.L_x_136 - _Z12ApplyCurrentPdPiP7FEMElem)
        .other          _Z12ApplyCurrentPdPiP7FEMElem,@"STO_CUDA_ENTRY STV_DEFAULT"
_Z12ApplyCurrentPdPiP7FEMElem:
.text._Z12ApplyCurrentPdPiP7FEMElem:
        /* <DEDUP_REMOVED lines=12> */
[----:B------:R-:W2:Y:S02]  /*00c0*/  LDG.E R0, desc[UR4][R2.64+0x18] ;  /* 0x0000180402007981 */ /* 0x000ea4000c1e1900 */
[----:B--2---:R-:W-:-:S13]  /*00d0*/  ISETP.NE.AND P0, PT, R0, 0x7, PT ;  /* 0x000000070000780c */ /* 0x004fda0003f05270 */
[----:B------:R-:W-:Y:S05]  /*00e0*/  @!P0 BRA `(.L_x_123) ;  /* 0x0000000000188947 */ /* 0x000fea0003800000 */
[----:B------:R-:W-:-:S13]  /*00f0*/  ISETP.NE.AND P0, PT, R0, 0x5, PT ;  /* 0x000000050000780c */ /* 0x000fda0003f05270 */
[----:B------:R-:W-:Y:S05]  /*0100*/  @P0 EXIT ;  /* 0x000000000000094d */ /* 0x000fea0003800000 */
[----:B------:R-:W0:Y:S02]  /*0110*/  LDC.64 R4, c[0x0][0x380] ;  /* 0x0000e000ff047b82 */ /* 0x000e240000000a00 */
[----:B0-----:R-:W2:Y:S04]  /*0120*/  LDG.E.64 R4, desc[UR4][R4.64] ;  /* 0x0000000404047981 */ /* 0x001ea8000c1e1b00 */
[----:B--2---:R-:W-:Y:S01]  /*0130*/  STG.E.64 desc[UR4][R2.64+0x28], R4 ;  /* 0x0000280402007986 */ /* 0x004fe2000c101b04 */
[----:B------:R-:W-:Y:S05]  /*0140*/  EXIT ;  /* 0x000000000000794d */ /* 0x000fea0003800000 */
.L_x_123:
[----:B------:R-:W0:Y:S02]  /*0150*/  LDC.64 R6, c[0x0][0x380] ;  /* 0x0000e000ff067b82 */ /* 0x000e240000000a00 */
[----:B0-----:R-:W2:Y:S02]  /*0160*/  LDG.E.64 R4, desc[UR4][R6.64] ;  /* 0x0000000406047981 */ /* 0x001ea4000c1e1b00 */
[----:B--2---:R-:W-:-:S07]  /*0170*/  DADD R4, -RZ, -R4 ;  /* 0x00000000ff047229 */ /* 0x004fce0000000904 */
[----:B------:R-:W-:Y:S01]  /*0180*/  STG.E.64 desc[UR4][R2.64+0x28], R4 ;  /* 0x0000280402007986 */ /* 0x000fe2000c101b04 */
[----:B------:R-:W-:Y:S05]  /*0190*/  EXIT ;  /* 0x000000000000794d */ /* 0x000fea0003800000 */
.L_x_124:
        /* <DEDUP_REMOVED lines=14> */
.L_x_136:


//--------------------- .nv.shared.reserved.0     --------------------------
	.section	.nv.shared.reserved.0,"aw",@nobits
	.weak		__nv_reservedSMEM_offset_0_alias
	.size		__nv_reservedSMEM_offset_0_alias, 0, 64
	.other		__nv_reservedSMEM_offset_0_alias,@"STO_CUDA_RESERVED_SHARED STV_DEFAULT"
__nv_reservedSMEM_offset_0_alias:
	.zero		0
	.zero		64


//--------------------- .nv.constant0._Z20Updategamma1OnDevicePiP7FEMElemP7FEMNodePd --------------------------
	.section	.nv.constant0._Z20Updategamma1OnDevicePiP7FEMElemP7FEMNodePd,"a",@progbits
	.sectionflags	@""
	.align	4
.nv.constant0._Z20Updategamma1OnDevicePiP7FEMElemP7FEMNodePd:
	.zero		928


//--------------------- .nv.constant0._Z8UpdateVePiP7FEMElemP7FEMNode --------------------------
	.section	.nv.constant0._Z8UpdateVePiP7FEMElemP7FEMNode,"a",@progbits
	.sectionflags	@""
	.align	4
.nv.constant0._Z8UpdateVePiP7FEMElemP7FEMNode:
	.zero		920


//--------------------- .nv.constant0._Z10CopyA1ToA0PiP7FEMElemP7FEMNode --------------------------
	.section	.nv.constant0._Z10CopyA1ToA0PiP7FEMElemP7FEMNode,"a",@progbits
	.sectionflags	@""
	.align	4
.nv.constant0._Z10CopyA1ToA0PiP7FEMElemP7FEMNode:
	.zero		920


//--------------------- .nv.constant0._Z18UpdateSolutiontoA1PiP7FEMElemP7FEMNodePd --------------------------
	.section	.nv.constant0._Z18UpdateSolutiontoA1PiP7FEMElemP7FEMNodePd,"a",@progbits
	.sectionflags	@""
	.align	4
.nv.constant0._Z18UpdateSolutiontoA1PiP7FEMElemP7FEMNodePd:
	.zero		928


//--------------------- .nv.constant0._Z21ElmRHSContriCalculatePiP7FEMElemP7FEMNode --------------------------
	.section	.nv.constant0._Z21ElmRHSContriCalculatePiP7FEMElemP7FEMNode,"a",@progbits
	.sectionflags	@""
	.align	4
.nv.constant0._Z21ElmRHSContriCalculatePiP7FEMElemP7FEMNode:
	.zero		920


//--------------------- .nv.constant0._Z25SumNodeRHSContriCalculatePiP7FEMElemP7FEMNode --------------------------
	.section	.nv.constant0._Z25SumNodeRHSContriCalculatePiP7FEMElemP7FEMNode,"a",@progbits
	.sectionflags	@""
	.align	4
.nv.constant0._Z25SumNodeRHSContriCalculatePiP7FEMElemP7FEMNode:
	.zero		920


//--------------------- .nv.constant0._Z23SumNeiborJsSumCalculatePiP7FEMElemP7FEMNode --------------------------
	.section	.nv.constant0._Z23SumNeiborJsSumCalculatePiP7FEMElemP7FEMNode,"a",@progbits
	.sectionflags	@""
	.align	4
.nv.constant0._Z23SumNeiborJsSumCalculatePiP7FEMElemP7FEMNode:
	.zero		920


//--------------------- .nv.constant0._Z14JsSumCalculatePiP7FEMElemP7FEMNode --------------------------
	.section	.nv.constant0._Z14JsSumCalculatePiP7FEMElemP7FEMNode,"a",@progbits
	.sectionflags	@""
	.align	4
.nv.constant0._Z14JsSumCalculatePiP7FEMElemP7FEMNode:
	.zero		920


//--------------------- .nv.constant0._Z12ApplyCurrentPdPiP7FEMElem --------------------------
	.section	.nv.constant0._Z12ApplyCurrentPdPiP7FEMElem,"a",@progbits
	.sectionflags	@""
	.align	4
.nv.constant0._Z12ApplyCurrentPdPiP7FEMElem:
	.zero		920


//--------------------- SYMBOLS --------------------------

	.type		.nv.reservedSmem.offset0,@object
	.size		.nv.reservedSmem.offset0,0x4
